	.target	sm_90a

	.elftype	@"ET_EXEC"


//--------------------- .note.nv.tkinfo           --------------------------
	.section	.note.nv.tkinfo,"",@"SHT_NOTE"
	.sectionflags	@"SHF_NOTE_NV_TKINFO"
	.tkinfo
        /*0018*/ 	.word	0x00000002
        /*0030*/ 	.string	""
        /*0030*/ 	.string	"ptxas"
        /*0030*/ 	.string	"Cuda compilation tools, release 13.0, V13.0.88"
        /*0030*/ 	.string	"Build cuda_13.0.r13.0/compiler.36424714_0"
        /*0030*/ 	.string	"-arch sm_90a -m 64 "



//--------------------- .note.nv.cuinfo           --------------------------
	.section	.note.nv.cuinfo,"",@"SHT_NOTE"
	.sectionflags	@"SHF_NOTE_NV_CUINFO"
        /*0018*/ 	.short	0x0002
        /*001a*/ 	.short	0x005a
        /*001c*/ 	.short	0x0082
	.zero		2


//--------------------- .nv.info                  --------------------------
	.section	.nv.info,"",@"SHT_CUDA_INFO"
	.align	4


	//----- nvinfo : EIATTR_REGCOUNT
	.align		4
        /*0000*/ 	.byte	0x04, 0x2f
        /*0002*/ 	.short	(.L_12 - .L_11)
	.align		4
.L_11:
        /*0004*/ 	.word	index@(_ZN7cutlass13device_kernelINS_4gemm6kernel13GemmUniversalIN4cute5tupleIJiiiiEEENS1_10collective13CollectiveMmaINS1_37MainloopSm90TmaGmmaWarpSpecializedFP8ILi5ENS5_IJNS4_1CILi2EEESB_NSA_ILi1EEEEEENS1_35KernelTmaWarpSpecializedCooperativeEEENS5_IJNSA_ILi256EEENSA_ILi64EEENSA_ILi32EEEEEENS_12float_e5m2_tENS5_IJlSC_lEEESK_SL_NS4_8TiledMMAINS4_8MMA_AtomIJNS4_4SM904GMMA30MMA_64x64x32_F32E5M2E5M2_SS_TNILNSP_7ScaleInE1ELSR_1EEEEEENS4_6LayoutINS5_IJSB_SC_SC_EEENS5_IJSC_NSA_ILi0EEESW_EEEEENS5_IJNS4_10UnderscoreESZ_SZ_EEEEENS4_23SM90_TMA_LOAD_MULTICASTENS4_14ComposedLayoutINS4_7SwizzleILi1ELi4ELi3EEENS4_18smem_ptr_flag_bitsILi8EEENSU_INS5_IJNSA_ILi8EEESI_EEENS5_IJSI_SC_EEEEEEEvNS4_8identityES12_S1C_vS1D_EENS_8epilogue10collective6detail29Sm90TmaWarpSpecializedAdapterINS1G_15DefaultEpilogueISK_SL_SL_NS1F_6thread17LinearCombinationISK_Li1EffLNS1K_9ScaleType4KindE0ELNS_15FloatRoundStyleE2ESK_EENS1_15EpilogueDefaultEEEEEvvEEEEvNT_6ParamsE)
        /*0008*/ 	.word	0x000000a8


	//----- nvinfo : EIATTR_FRAME_SIZE
	.align		4
.L_12:
        /*000c*/ 	.byte	0x04, 0x11
        /*000e*/ 	.short	(.L_14 - .L_13)
	.align		4
.L_13:
        /*0010*/ 	.word	index@(_ZN7cutlass13device_kernelINS_4gemm6kernel13GemmUniversalIN4cute5tupleIJiiiiEEENS1_10collective13CollectiveMmaINS1_37MainloopSm90TmaGmmaWarpSpecializedFP8ILi5ENS5_IJNS4_1CILi2EEESB_NSA_ILi1EEEEEENS1_35KernelTmaWarpSpecializedCooperativeEEENS5_IJNSA_ILi256EEENSA_ILi64EEENSA_ILi32EEEEEENS_12float_e5m2_tENS5_IJlSC_lEEESK_SL_NS4_8TiledMMAINS4_8MMA_AtomIJNS4_4SM904GMMA30MMA_64x64x32_F32E5M2E5M2_SS_TNILNSP_7ScaleInE1ELSR_1EEEEEENS4_6LayoutINS5_IJSB_SC_SC_EEENS5_IJSC_NSA_ILi0EEESW_EEEEENS5_IJNS4_10UnderscoreESZ_SZ_EEEEENS4_23SM90_TMA_LOAD_MULTICASTENS4_14ComposedLayoutINS4_7SwizzleILi1ELi4ELi3EEENS4_18smem_ptr_flag_bitsILi8EEENSU_INS5_IJNSA_ILi8EEESI_EEENS5_IJSI_SC_EEEEEEEvNS4_8identityES12_S1C_vS1D_EENS_8epilogue10collective6detail29Sm90TmaWarpSpecializedAdapterINS1G_15DefaultEpilogueISK_SL_SL_NS1F_6thread17LinearCombinationISK_Li1EffLNS1K_9ScaleType4KindE0ELNS_15FloatRoundStyleE2ESK_EENS1_15EpilogueDefaultEEEEEvvEEEEvNT_6ParamsE)
        /*0014*/ 	.word	0x00000000


	//----- nvinfo : EIATTR_MIN_STACK_SIZE
	.align		4
.L_14:
        /*0018*/ 	.byte	0x04, 0x12
        /*001a*/ 	.short	(.L_16 - .L_15)
	.align		4
.L_15:
        /*001c*/ 	.word	index@(_ZN7cutlass13device_kernelINS_4gemm6kernel13GemmUniversalIN4cute5tupleIJiiiiEEENS1_10collective13CollectiveMmaINS1_37MainloopSm90TmaGmmaWarpSpecializedFP8ILi5ENS5_IJNS4_1CILi2EEESB_NSA_ILi1EEEEEENS1_35KernelTmaWarpSpecializedCooperativeEEENS5_IJNSA_ILi256EEENSA_ILi64EEENSA_ILi32EEEEEENS_12float_e5m2_tENS5_IJlSC_lEEESK_SL_NS4_8TiledMMAINS4_8MMA_AtomIJNS4_4SM904GMMA30MMA_64x64x32_F32E5M2E5M2_SS_TNILNSP_7ScaleInE1ELSR_1EEEEEENS4_6LayoutINS5_IJSB_SC_SC_EEENS5_IJSC_NSA_ILi0EEESW_EEEEENS5_IJNS4_10UnderscoreESZ_SZ_EEEEENS4_23SM90_TMA_LOAD_MULTICASTENS4_14ComposedLayoutINS4_7SwizzleILi1ELi4ELi3EEENS4_18smem_ptr_flag_bitsILi8EEENSU_INS5_IJNSA_ILi8EEESI_EEENS5_IJSI_SC_EEEEEEEvNS4_8identityES12_S1C_vS1D_EENS_8epilogue10collective6detail29Sm90TmaWarpSpecializedAdapterINS1G_15DefaultEpilogueISK_SL_SL_NS1F_6thread17LinearCombinationISK_Li1EffLNS1K_9ScaleType4KindE0ELNS_15FloatRoundStyleE2ESK_EENS1_15EpilogueDefaultEEEEEvvEEEEvNT_6ParamsE)
        /*0020*/ 	.word	0x00000000
.L_16:


//--------------------- .nv.compat                --------------------------
	.section	.nv.compat,"",@"SHT_CUDA_COMPAT_INFO"
	.align	4
        /*0000*/ 	.byte	0x02, 0x09, 0x01, 0x00, 0x02, 0x02, 0x04, 0x00, 0x02, 0x05, 0x05, 0x00, 0x03, 0x07, 0x01, 0x01
        /*0010*/ 	.byte	0x02, 0x03, 0x01, 0x00, 0x02, 0x06, 0x01, 0x00, 0x04, 0x0b, 0x08, 0x00, 0x00, 0x00, 0x00, 0x00
        /*0020*/ 	.byte	0x00, 0x00, 0x00, 0x00


//--------------------- .nv.info._ZN7cutlass13device_kernelINS_4gemm6kernel13GemmUniversalIN4cute5tupleIJiiiiEEENS1_10collective13CollectiveMmaINS1_37MainloopSm90TmaGmmaWarpSpecializedFP8ILi5ENS5_IJNS4_1CILi2EEESB_NSA_ILi1EEEEEENS1_35KernelTmaWarpSpecializedCooperativeEEENS5_IJNSA_ILi256EEENSA_ILi64EEENSA_ILi32EEEEEENS_12float_e5m2_tENS5_IJlSC_lEEESK_SL_NS4_8TiledMMAINS4_8MMA_AtomIJNS4_4SM904GMMA30MMA_64x64x32_F32E5M2E5M2_SS_TNILNSP_7ScaleInE1ELSR_1EEEEEENS4_6LayoutINS5_IJSB_SC_SC_EEENS5_IJSC_NSA_ILi0EEESW_EEEEENS5_IJNS4_10UnderscoreESZ_SZ_EEEEENS4_23SM90_TMA_LOAD_MULTICASTENS4_14ComposedLayoutINS4_7SwizzleILi1ELi4ELi3EEENS4_18smem_ptr_flag_bitsILi8EEENSU_INS5_IJNSA_ILi8EEESI_EEENS5_IJSI_SC_EEEEEEEvNS4_8identityES12_S1C_vS1D_EENS_8epilogue10collective6detail29Sm90TmaWarpSpecializedAdapterINS1G_15DefaultEpilogueISK_SL_SL_NS1F_6thread17LinearCombinationISK_Li1EffLNS1K_9ScaleType4KindE0ELNS_15FloatRoundStyleE2ESK_EENS1_15EpilogueDefaultEEEEEvvEEEEvNT_6ParamsE --------------------------
	.section	.nv.info._ZN7cutlass13device_kernelINS_4gemm6kernel13GemmUniversalIN4cute5tupleIJiiiiEEENS1_10collective13CollectiveMmaINS1_37MainloopSm90TmaGmmaWarpSpecializedFP8ILi5ENS5_IJNS4_1CILi2EEESB_NSA_ILi1EEEEEENS1_35KernelTmaWarpSpecializedCooperativeEEENS5_IJNSA_ILi256EEENSA_ILi64EEENSA_ILi32EEEEEENS_12float_e5m2_tENS5_IJlSC_lEEESK_SL_NS4_8TiledMMAINS4_8MMA_AtomIJNS4_4SM904GMMA30MMA_64x64x32_F32E5M2E5M2_SS_TNILNSP_7ScaleInE1ELSR_1EEEEEENS4_6LayoutINS5_IJSB_SC_SC_EEENS5_IJSC_NSA_ILi0EEESW_EEEEENS5_IJNS4_10UnderscoreESZ_SZ_EEEEENS4_23SM90_TMA_LOAD_MULTICASTENS4_14ComposedLayoutINS4_7SwizzleILi1ELi4ELi3EEENS4_18smem_ptr_flag_bitsILi8EEENSU_INS5_IJNSA_ILi8EEESI_EEENS5_IJSI_SC_EEEEEEEvNS4_8identityES12_S1C_vS1D_EENS_8epilogue10collective6detail29Sm90TmaWarpSpecializedAdapterINS1G_15DefaultEpilogueISK_SL_SL_NS1F_6thread17LinearCombinationISK_Li1EffLNS1K_9ScaleType4KindE0ELNS_15FloatRoundStyleE2ESK_EENS1_15EpilogueDefaultEEEEEvvEEEEvNT_6ParamsE,"",@"SHT_CUDA_INFO"
	.sectionflags	@""
	.align	4


	//----- nvinfo : EIATTR_CUDA_API_VERSION
	.align		4
        /*0000*/ 	.byte	0x04, 0x37
        /*0002*/ 	.short	(.L_18 - .L_17)
.L_17:
        /*0004*/ 	.word	0x00000082


	//----- nvinfo : EIATTR_KPARAM_INFO
	.align		4
.L_18:
        /*0008*/ 	.byte	0x04, 0x17
        /*000a*/ 	.short	(.L_20 - .L_19)
.L_19:
        /*000c*/ 	.word	0x00000000
        /*0010*/ 	.short	0x0000
        /*0012*/ 	.short	0x0070
        /*0014*/ 	.byte	0x00, 0xf0, 0x01, 0x10


	//----- nvinfo : EIATTR_SPARSE_MMA_MASK
	.align		4
.L_20:
        /*0018*/ 	.byte	0x03, 0x50
        /*001a*/ 	.short	0x0000


	//----- nvinfo : EIATTR_MAXREG_COUNT
	.align		4
        /*001c*/ 	.byte	0x03, 0x1b
        /*001e*/ 	.short	0x00a8


	//----- nvinfo : EIATTR_NUM_BARRIERS
	.align		4
        /*0020*/ 	.byte	0x02, 0x4c
        /*0022*/ 	.byte	0x01
	.zero		1


	//----- nvinfo : EIATTR_MERCURY_ISA_VERSION
	.align		4
        /*0024*/ 	.byte	0x03, 0x5f
        /*0026*/ 	.short	0x0101


	//----- nvinfo : EIATTR_INT_WARP_WIDE_INSTR_OFFSETS
	.align		4
        /*0028*/ 	.byte	0x04, 0x31
        /*002a*/ 	.short	(.L_22 - .L_21)


	//   ....[0]....
.L_21:
        /*002c*/ 	.word	0x000004c0


	//   ....[1]....
        /*0030*/ 	.word	0x000004f0


	//   ....[2]....
        /*0034*/ 	.word	0x00000670


	//----- nvinfo : EIATTR_COOP_GROUP_MASK_REGIDS
	.align		4
.L_22:
        /*0038*/ 	.byte	0x04, 0x29
        /*003a*/ 	.short	(.L_24 - .L_23)


	//   ....[0]....
.L_23:
        /*003c*/ 	.word	0xffffffff


	//   ....[1]....
        /*0040*/ 	.word	0xffffffff


	//   ....[2]....
        /*0044*/ 	.word	0xffffffff


	//   ....[3]....
        /*0048*/ 	.word	0xffffffff


	//   ....[4]....
        /*004c*/ 	.word	0xffffffff


	//   ....[5]....
        /*0050*/ 	.word	0xffffffff


	//----- nvinfo : EIATTR_COOP_GROUP_INSTR_OFFSETS
	.align		4
.L_24:
        /*0054*/ 	.byte	0x04, 0x28
        /*0056*/ 	.short	(.L_26 - .L_25)


	//   ....[0]....
.L_25:
        /*0058*/ 	.word	0x00000060


	//   ....[1]....
        /*005c*/ 	.word	0x00000070


	//   ....[2]....
        /*0060*/ 	.word	0x00000130


	//   ....[3]....
        /*0064*/ 	.word	0x000002f0


	//   ....[4]....
        /*0068*/ 	.word	0x00000810


	//   ....[5]....
        /*006c*/ 	.word	0x00001290


	//----- nvinfo : EIATTR_REG_RECONFIG
	.align		4
.L_26:
        /*0070*/ 	.byte	0x01, 0x54
	.zero		2


	//----- nvinfo : EIATTR_MBARRIER_INSTR_OFFSETS
	.align		4
        /*0074*/ 	.byte	0x04, 0x39
        /*0076*/ 	.short	(.L_28 - .L_27)


	//   ....[0]....
.L_27:
        /*0078*/ 	.word	0x00000230
        /*007c*/ 	.word	0x000000ff
        /*0080*/ 	.word	0x00000000
        /*0084*/ 	.short	0x0100
        /*0086*/ 	.byte	0x08
	.zero		1


	//   ....[1]....
        /*0088*/ 	.word	0x00000240
        /*008c*/ 	.word	0x000000ff
        /*0090*/ 	.word	0x00000028
        /*0094*/ 	.short	0x0100
        /*0096*/ 	.byte	0x08
	.zero		1


	//   ....[2]....
        /*0098*/ 	.word	0x00000250
        /*009c*/ 	.word	0x000000ff
        /*00a0*/ 	.word	0x00000008
        /*00a4*/ 	.short	0x0100
        /*00a6*/ 	.byte	0x08
	.zero		1


	//   ....[3]....
        /*00a8*/ 	.word	0x00000260
        /*00ac*/ 	.word	0x000000ff
        /*00b0*/ 	.word	0x00000030
        /*00b4*/ 	.short	0x0100
        /*00b6*/ 	.byte	0x08
	.zero		1


	//   ....[4]....
        /*00b8*/ 	.word	0x00000270
        /*00bc*/ 	.word	0x000000ff
        /*00c0*/ 	.word	0x00000010
        /*00c4*/ 	.short	0x0100
        /*00c6*/ 	.byte	0x08
	.zero		1


	//   ....[5]....
        /*00c8*/ 	.word	0x00000280
        /*00cc*/ 	.word	0x000000ff
        /*00d0*/ 	.word	0x00000038
        /*00d4*/ 	.short	0x0100
        /*00d6*/ 	.byte	0x08
	.zero		1


	//   ....[6]....
        /*00d8*/ 	.word	0x00000290
        /*00dc*/ 	.word	0x000000ff
        /*00e0*/ 	.word	0x00000018
        /*00e4*/ 	.short	0x0100
        /*00e6*/ 	.byte	0x08
	.zero		1


	//   ....[7]....
        /*00e8*/ 	.word	0x000002a0
        /*00ec*/ 	.word	0x000000ff
        /*00f0*/ 	.word	0x00000040
        /*00f4*/ 	.short	0x0100
        /*00f6*/ 	.byte	0x08
	.zero		1


	//   ....[8]....
        /*00f8*/ 	.word	0x000002b0
        /*00fc*/ 	.word	0x000000ff
        /*0100*/ 	.word	0x00000020
        /*0104*/ 	.short	0x0100
        /*0106*/ 	.byte	0x08
	.zero		1


	//   ....[9]....
        /*0108*/ 	.word	0x000002c0
        /*010c*/ 	.word	0x000000ff
        /*0110*/ 	.word	0x00000048
        /*0114*/ 	.short	0x0100
        /*0116*/ 	.byte	0x08
	.zero		1


	//   ....[10]....
        /*0118*/ 	.word	0x00000700
        /*011c*/ 	.word	0x000000ff
        /*0120*/ 	.word	0x00000060
        /*0124*/ 	.short	0x0100
        /*0126*/ 	.byte	0x06
	.zero		1


	//   ....[11]....
        /*0128*/ 	.word	0x000007a0
        /*012c*/ 	.word	0x000000ff
        /*0130*/ 	.word	0x00000068
        /*0134*/ 	.short	0x0100
        /*0136*/ 	.byte	0x06
	.zero		1


	//   ....[12]....
        /*0138*/ 	.word	0x000017c0
        /*013c*/ 	.word	0x000000ff
        /*0140*/ 	.word	0x00000000
        /*0144*/ 	.short	0x010a
        /*0146*/ 	.byte	0x07
	.zero		1


	//   ....[13]....
        /*0148*/ 	.word	0x00001820
        /*014c*/ 	.word	0x000000ff
        /*0150*/ 	.word	0x00000000
        /*0154*/ 	.short	0x010a
        /*0156*/ 	.byte	0x07
	.zero		1


	//   ....[14]....
        /*0158*/ 	.word	0x00002130
        /*015c*/ 	.word	0x000000ff
        /*0160*/ 	.word	0x00000000
        /*0164*/ 	.short	0x010a
        /*0166*/ 	.byte	0x0c
	.zero		1


	//   ....[15]....
        /*0168*/ 	.word	0x00002170
        /*016c*/ 	.word	0x000000ff
        /*0170*/ 	.word	0x00000000
        /*0174*/ 	.short	0x010a
        /*0176*/ 	.byte	0x0c
	.zero		1


	//   ....[16]....
        /*0178*/ 	.word	0x00002790
        /*017c*/ 	.word	0x0000000e
        /*0180*/ 	.word	0x00000000
        /*0184*/ 	.short	0x0101
        /*0186*/ 	.byte	0x3f
	.zero		1


	//   ....[17]....
        /*0188*/ 	.word	0x00002e30
        /*018c*/ 	.word	0x0000000c
        /*0190*/ 	.word	0x00000000
        /*0194*/ 	.short	0x0101
        /*0196*/ 	.byte	0x3f
	.zero		1


	//   ....[18]....
        /*0198*/ 	.word	0x00008980
        /*019c*/ 	.word	0x00000014
        /*01a0*/ 	.word	0x00000028
        /*01a4*/ 	.short	0x010a
        /*01a6*/ 	.byte	0x3f
	.zero		1


	//   ....[19]....
        /*01a8*/ 	.word	0x00008d20
        /*01ac*/ 	.word	0x00000008
        /*01b0*/ 	.word	0x00000068
        /*01b4*/ 	.short	0x0101
        /*01b6*/ 	.byte	0x3f
	.zero		1


	//   ....[20]....
        /*01b8*/ 	.word	0x00009440
        /*01bc*/ 	.word	0x00000006
        /*01c0*/ 	.word	0x00000000
        /*01c4*/ 	.short	0x010a
        /*01c6*/ 	.byte	0x3f
	.zero		1


	//   ....[21]....
        /*01c8*/ 	.word	0x000094c0
        /*01cc*/ 	.word	0x00000007
        /*01d0*/ 	.word	0x00000000
        /*01d4*/ 	.short	0x010a
        /*01d6*/ 	.byte	0x3f
	.zero		1


	//   ....[22]....
        /*01d8*/ 	.word	0x00009550
        /*01dc*/ 	.word	0x0000000a
        /*01e0*/ 	.word	0x00000000
        /*01e4*/ 	.short	0x010a
        /*01e6*/ 	.byte	0x3f
	.zero		1


	//   ....[23]....
        /*01e8*/ 	.word	0x000095e0
        /*01ec*/ 	.word	0x0000000b
        /*01f0*/ 	.word	0x00000000
        /*01f4*/ 	.short	0x010a
        /*01f6*/ 	.byte	0x3f
	.zero		1


	//   ....[24]....
        /*01f8*/ 	.word	0x00009670
        /*01fc*/ 	.word	0x00000003
        /*0200*/ 	.word	0x00000000
        /*0204*/ 	.short	0x010a
        /*0206*/ 	.byte	0x3f
	.zero		1


	//   ....[25]....
        /*0208*/ 	.word	0x000096e0
        /*020c*/ 	.word	0x0000000d
        /*0210*/ 	.word	0x00000000
        /*0214*/ 	.short	0x010a
        /*0216*/ 	.byte	0x3f
	.zero		1


	//   ....[26]....
        /*0218*/ 	.word	0x00009740
        /*021c*/ 	.word	0x0000000f
        /*0220*/ 	.word	0x00000000
        /*0224*/ 	.short	0x010a
        /*0226*/ 	.byte	0x3f
	.zero		1


	//   ....[27]....
        /*0228*/ 	.word	0x00009810
        /*022c*/ 	.word	0x00000014
        /*0230*/ 	.word	0x00000028
        /*0234*/ 	.short	0x010a
        /*0236*/ 	.byte	0x3f
	.zero		1


	//   ....[28]....
        /*0238*/ 	.word	0x000098e0
        /*023c*/ 	.word	0x00000006
        /*0240*/ 	.word	0x00000000
        /*0244*/ 	.short	0x010a
        /*0246*/ 	.byte	0x3f
	.zero		1


	//   ....[29]....
        /*0248*/ 	.word	0x00009930
        /*024c*/ 	.word	0x00000007
        /*0250*/ 	.word	0x00000000
        /*0254*/ 	.short	0x010a
        /*0256*/ 	.byte	0x3f
	.zero		1


	//   ....[30]....
        /*0258*/ 	.word	0x00009980
        /*025c*/ 	.word	0x0000000a
        /*0260*/ 	.word	0x00000000
        /*0264*/ 	.short	0x010a
        /*0266*/ 	.byte	0x3f
	.zero		1


	//   ....[31]....
        /*0268*/ 	.word	0x000099d0
        /*026c*/ 	.word	0x0000000b
        /*0270*/ 	.word	0x00000000
        /*0274*/ 	.short	0x010a
        /*0276*/ 	.byte	0x3f
	.zero		1


	//----- nvinfo : EIATTR_NUM_MBARRIERS
	.align		4
.L_28:
        /*0278*/ 	.byte	0x03, 0x38
        /*027a*/ 	.short	0x000c


	//----- nvinfo : EIATTR_EXIT_INSTR_OFFSETS
	.align		4
        /*027c*/ 	.byte	0x04, 0x1c
        /*027e*/ 	.short	(.L_30 - .L_29)


	//   ....[0]....
.L_29:
        /*0280*/ 	.word	0x00000970


	//   ....[1]....
        /*0284*/ 	.word	0x00001160


	//   ....[2]....
        /*0288*/ 	.word	0x00007fc0


	//   ....[3]....
        /*028c*/ 	.word	0x00008520


	//   ....[4]....
        /*0290*/ 	.word	0x000096c0


	//----- nvinfo : EIATTR_MAX_THREADS
	.align		4
.L_30:
        /*0294*/ 	.byte	0x04, 0x05
        /*0296*/ 	.short	(.L_32 - .L_31)
.L_31:
        /*0298*/ 	.word	0x00000180
        /*029c*/ 	.word	0x00000001
        /*02a0*/ 	.word	0x00000001


	//----- nvinfo : EIATTR_CRS_STACK_SIZE
	.align		4
.L_32:
        /*02a4*/ 	.byte	0x04, 0x1e
        /*02a6*/ 	.short	(.L_34 - .L_33)
.L_33:
        /*02a8*/ 	.word	0x00000000


	//----- nvinfo : EIATTR_CBANK_PARAM_SIZE
	.align		4
.L_34:
        /*02ac*/ 	.byte	0x03, 0x19
        /*02ae*/ 	.short	0x0470


	//----- nvinfo : EIATTR_PARAM_CBANK
	.align		4
        /*02b0*/ 	.byte	0x04, 0x0a
        /*02b2*/ 	.short	(.L_36 - .L_35)
	.align		4
.L_35:
        /*02b4*/ 	.word	index@(.nv.constant0._ZN7cutlass13device_kernelINS_4gemm6kernel13GemmUniversalIN4cute5tupleIJiiiiEEENS1_10collective13CollectiveMmaINS1_37MainloopSm90TmaGmmaWarpSpecializedFP8ILi5ENS5_IJNS4_1CILi2EEESB_NSA_ILi1EEEEEENS1_35KernelTmaWarpSpecializedCooperativeEEENS5_IJNSA_ILi256EEENSA_ILi64EEENSA_ILi32EEEEEENS_12float_e5m2_tENS5_IJlSC_lEEESK_SL_NS4_8TiledMMAINS4_8MMA_AtomIJNS4_4SM904GMMA30MMA_64x64x32_F32E5M2E5M2_SS_TNILNSP_7ScaleInE1ELSR_1EEEEEENS4_6LayoutINS5_IJSB_SC_SC_EEENS5_IJSC_NSA_ILi0EEESW_EEEEENS5_IJNS4_10UnderscoreESZ_SZ_EEEEENS4_23SM90_TMA_LOAD_MULTICASTENS4_14ComposedLayoutINS4_7SwizzleILi1ELi4ELi3EEENS4_18smem_ptr_flag_bitsILi8EEENSU_INS5_IJNSA_ILi8EEESI_EEENS5_IJSI_SC_EEEEEEEvNS4_8identityES12_S1C_vS1D_EENS_8epilogue10collective6detail29Sm90TmaWarpSpecializedAdapterINS1G_15DefaultEpilogueISK_SL_SL_NS1F_6thread17LinearCombinationISK_Li1EffLNS1K_9ScaleType4KindE0ELNS_15FloatRoundStyleE2ESK_EENS1_15EpilogueDefaultEEEEEvvEEEEvNT_6ParamsE)
        /*02b8*/ 	.short	0x0210
        /*02ba*/ 	.short	0x0470


	//----- nvinfo : EIATTR_SW_WAR
	.align		4
.L_36:
        /*02bc*/ 	.byte	0x04, 0x36
        /*02be*/ 	.short	(.L_38 - .L_37)
.L_37:
        /*02c0*/ 	.word	0x00000008
.L_38:


//--------------------- .nv.callgraph             --------------------------
	.section	.nv.callgraph,"",@"SHT_CUDA_CALLGRAPH"
	.align	4
	.sectionentsize	8
	.align		4
        /*0000*/ 	.word	0x00000000
	.align		4
        /*0004*/ 	.word	0xffffffff
	.align		4
        /*0008*/ 	.word	0x00000000
	.align		4
        /*000c*/ 	.word	0xfffffffe
	.align		4
        /*0010*/ 	.word	0x00000000
	.align		4
        /*0014*/ 	.word	0xfffffffd
	.align		4
        /*0018*/ 	.word	0x00000000
	.align		4
        /*001c*/ 	.word	0xfffffffc


//--------------------- .nv.constant4             --------------------------
	.section	.nv.constant4,"a",@progbits
	.align	8
	.align		8
.nv.constant4:
        /*0000*/ 	.dword	_ZN39_INTERNAL_e1b04d81_4_k_cu_d61ca479_57494cuda3std3__45__cpo5beginE
	.align		8
        /*0008*/ 	.dword	_ZN39_INTERNAL_e1b04d81_4_k_cu_d61ca479_57494cuda3std3__45__cpo3endE
	.align		8
        /*0010*/ 	.dword	_ZN39_INTERNAL_e1b04d81_4_k_cu_d61ca479_57494cuda3std3__45__cpo6cbeginE
	.align		8
        /*0018*/ 	.dword	_ZN39_INTERNAL_e1b04d81_4_k_cu_d61ca479_57494cuda3std3__45__cpo4cendE
	.align		8
        /*0020*/ 	.dword	_ZN39_INTERNAL_e1b04d81_4_k_cu_d61ca479_57494cuda3std3__441_GLOBAL__N__e1b04d81_4_k_cu_d61ca479_57496ignoreE
	.align		8
        /*0028*/ 	.dword	_ZN39_INTERNAL_e1b04d81_4_k_cu_d61ca479_57494cuda3std3__419piecewise_constructE
	.align		8
        /*0030*/ 	.dword	_ZN39_INTERNAL_e1b04d81_4_k_cu_d61ca479_57494cuda3std3__48in_placeE
	.align		8
        /*0038*/ 	.dword	_ZN39_INTERNAL_e1b04d81_4_k_cu_d61ca479_57494cuda3std6ranges3__45__cpo4swapE
	.align		8
        /*0040*/ 	.dword	_ZN39_INTERNAL_e1b04d81_4_k_cu_d61ca479_57494cuda3std6ranges3__45__cpo9iter_moveE
	.align		8
        /*0048*/ 	.dword	_ZN39_INTERNAL_e1b04d81_4_k_cu_d61ca479_57494cute7productE
	.align		8
        /*0050*/ 	.dword	_ZN39_INTERNAL_e1b04d81_4_k_cu_d61ca479_57494cute1_E


//--------------------- .text._ZN7cutlass13device_kernelINS_4gemm6kernel13GemmUniversalIN4cute5tupleIJiiiiEEENS1_10collective13CollectiveMmaINS1_37MainloopSm90TmaGmmaWarpSpecializedFP8ILi5ENS5_IJNS4_1CILi2EEESB_NSA_ILi1EEEEEENS1_35KernelTmaWarpSpecializedCooperativeEEENS5_IJNSA_ILi256EEENSA_ILi64EEENSA_ILi32EEEEEENS_12float_e5m2_tENS5_IJlSC_lEEESK_SL_NS4_8TiledMMAINS4_8MMA_AtomIJNS4_4SM904GMMA30MMA_64x64x32_F32E5M2E5M2_SS_TNILNSP_7ScaleInE1ELSR_1EEEEEENS4_6LayoutINS5_IJSB_SC_SC_EEENS5_IJSC_NSA_ILi0EEESW_EEEEENS5_IJNS4_10UnderscoreESZ_SZ_EEEEENS4_23SM90_TMA_LOAD_MULTICASTENS4_14ComposedLayoutINS4_7SwizzleILi1ELi4ELi3EEENS4_18smem_ptr_flag_bitsILi8EEENSU_INS5_IJNSA_ILi8EEESI_EEENS5_IJSI_SC_EEEEEEEvNS4_8identityES12_S1C_vS1D_EENS_8epilogue10collective6detail29Sm90TmaWarpSpecializedAdapterINS1G_15DefaultEpilogueISK_SL_SL_NS1F_6thread17LinearCombinationISK_Li1EffLNS1K_9ScaleType4KindE0ELNS_15FloatRoundStyleE2ESK_EENS1_15EpilogueDefaultEEEEEvvEEEEvNT_6ParamsE --------------------------
	.section	.text._ZN7cutlass13device_kernelINS_4gemm6kernel13GemmUniversalIN4cute5tupleIJiiiiEEENS1_10collective13CollectiveMmaINS1_37MainloopSm90TmaGmmaWarpSpecializedFP8ILi5ENS5_IJNS4_1CILi2EEESB_NSA_ILi1EEEEEENS1_35KernelTmaWarpSpecializedCooperativeEEENS5_IJNSA_ILi256EEENSA_ILi64EEENSA_ILi32EEEEEENS_12float_e5m2_tENS5_IJlSC_lEEESK_SL_NS4_8TiledMMAINS4_8MMA_AtomIJNS4_4SM904GMMA30MMA_64x64x32_F32E5M2E5M2_SS_TNILNSP_7ScaleInE1ELSR_1EEEEEENS4_6LayoutINS5_IJSB_SC_SC_EEENS5_IJSC_NSA_ILi0EEESW_EEEEENS5_IJNS4_10UnderscoreESZ_SZ_EEEEENS4_23SM90_TMA_LOAD_MULTICASTENS4_14ComposedLayoutINS4_7SwizzleILi1ELi4ELi3EEENS4_18smem_ptr_flag_bitsILi8EEENSU_INS5_IJNSA_ILi8EEESI_EEENS5_IJSI_SC_EEEEEEEvNS4_8identityES12_S1C_vS1D_EENS_8epilogue10collective6detail29Sm90TmaWarpSpecializedAdapterINS1G_15DefaultEpilogueISK_SL_SL_NS1F_6thread17LinearCombinationISK_Li1EffLNS1K_9ScaleType4KindE0ELNS_15FloatRoundStyleE2ESK_EENS1_15EpilogueDefaultEEEEEvvEEEEvNT_6ParamsE,"ax",@progbits
	.align	128
.text._ZN7cutlass13device_kernelINS_4gemm6kernel13GemmUniversalIN4cute5tupleIJiiiiEEENS1_10collective13CollectiveMmaINS1_37MainloopSm90TmaGmmaWarpSpecializedFP8ILi5ENS5_IJNS4_1CILi2EEESB_NSA_ILi1EEEEEENS1_35KernelTmaWarpSpecializedCooperativeEEENS5_IJNSA_ILi256EEENSA_ILi64EEENSA_ILi32EEEEEENS_12float_e5m2_tENS5_IJlSC_lEEESK_SL_NS4_8TiledMMAINS4_8MMA_AtomIJNS4_4SM904GMMA30MMA_64x64x32_F32E5M2E5M2_SS_TNILNSP_7ScaleInE1ELSR_1EEEEEENS4_6LayoutINS5_IJSB_SC_SC_EEENS5_IJSC_NSA_ILi0EEESW_EEEEENS5_IJNS4_10UnderscoreESZ_SZ_EEEEENS4_23SM90_TMA_LOAD_MULTICASTENS4_14ComposedLayoutINS4_7SwizzleILi1ELi4ELi3EEENS4_18smem_ptr_flag_bitsILi8EEENSU_INS5_IJNSA_ILi8EEESI_EEENS5_IJSI_SC_EEEEEEEvNS4_8identityES12_S1C_vS1D_EENS_8epilogue10collective6detail29Sm90TmaWarpSpecializedAdapterINS1G_15DefaultEpilogueISK_SL_SL_NS1F_6thread17LinearCombinationISK_Li1EffLNS1K_9ScaleType4KindE0ELNS_15FloatRoundStyleE2ESK_EENS1_15EpilogueDefaultEEEEEvvEEEEvNT_6ParamsE:
        .type           _ZN7cutlass13device_kernelINS_4gemm6kernel13GemmUniversalIN4cute5tupleIJiiiiEEENS1_10collective13CollectiveMmaINS1_37MainloopSm90TmaGmmaWarpSpecializedFP8ILi5ENS5_IJNS4_1CILi2EEESB_NSA_ILi1EEEEEENS1_35KernelTmaWarpSpecializedCooperativeEEENS5_IJNSA_ILi256EEENSA_ILi64EEENSA_ILi32EEEEEENS_12float_e5m2_tENS5_IJlSC_lEEESK_SL_NS4_8TiledMMAINS4_8MMA_AtomIJNS4_4SM904GMMA30MMA_64x64x32_F32E5M2E5M2_SS_TNILNSP_7ScaleInE1ELSR_1EEEEEENS4_6LayoutINS5_IJSB_SC_SC_EEENS5_IJSC_NSA_ILi0EEESW_EEEEENS5_IJNS4_10UnderscoreESZ_SZ_EEEEENS4_23SM90_TMA_LOAD_MULTICASTENS4_14ComposedLayoutINS4_7SwizzleILi1ELi4ELi3EEENS4_18smem_ptr_flag_bitsILi8EEENSU_INS5_IJNSA_ILi8EEESI_EEENS5_IJSI_SC_EEEEEEEvNS4_8identityES12_S1C_vS1D_EENS_8epilogue10collective6detail29Sm90TmaWarpSpecializedAdapterINS1G_15DefaultEpilogueISK_SL_SL_NS1F_6thread17LinearCombinationISK_Li1EffLNS1K_9ScaleType4KindE0ELNS_15FloatRoundStyleE2ESK_EENS1_15EpilogueDefaultEEEEEvvEEEEvNT_6ParamsE,@function
        .size           _ZN7cutlass13device_kernelINS_4gemm6kernel13GemmUniversalIN4cute5tupleIJiiiiEEENS1_10collective13CollectiveMmaINS1_37MainloopSm90TmaGmmaWarpSpecializedFP8ILi5ENS5_IJNS4_1CILi2EEESB_NSA_ILi1EEEEEENS1_35KernelTmaWarpSpecializedCooperativeEEENS5_IJNSA_ILi256EEENSA_ILi64EEENSA_ILi32EEEEEENS_12float_e5m2_tENS5_IJlSC_lEEESK_SL_NS4_8TiledMMAINS4_8MMA_AtomIJNS4_4SM904GMMA30MMA_64x64x32_F32E5M2E5M2_SS_TNILNSP_7ScaleInE1ELSR_1EEEEEENS4_6LayoutINS5_IJSB_SC_SC_EEENS5_IJSC_NSA_ILi0EEESW_EEEEENS5_IJNS4_10UnderscoreESZ_SZ_EEEEENS4_23SM90_TMA_LOAD_MULTICASTENS4_14ComposedLayoutINS4_7SwizzleILi1ELi4ELi3EEENS4_18smem_ptr_flag_bitsILi8EEENSU_INS5_IJNSA_ILi8EEESI_EEENS5_IJSI_SC_EEEEEEEvNS4_8identityES12_S1C_vS1D_EENS_8epilogue10collective6detail29Sm90TmaWarpSpecializedAdapterINS1G_15DefaultEpilogueISK_SL_SL_NS1F_6thread17LinearCombinationISK_Li1EffLNS1K_9ScaleType4KindE0ELNS_15FloatRoundStyleE2ESK_EENS1_15EpilogueDefaultEEEEEvvEEEEvNT_6ParamsE,(.L_x_208 - _ZN7cutlass13device_kernelINS_4gemm6kernel13GemmUniversalIN4cute5tupleIJiiiiEEENS1_10collective13CollectiveMmaINS1_37MainloopSm90TmaGmmaWarpSpecializedFP8ILi5ENS5_IJNS4_1CILi2EEESB_NSA_ILi1EEEEEENS1_35KernelTmaWarpSpecializedCooperativeEEENS5_IJNSA_ILi256EEENSA_ILi64EEENSA_ILi32EEEEEENS_12float_e5m2_tENS5_IJlSC_lEEESK_SL_NS4_8TiledMMAINS4_8MMA_AtomIJNS4_4SM904GMMA30MMA_64x64x32_F32E5M2E5M2_SS_TNILNSP_7ScaleInE1ELSR_1EEEEEENS4_6LayoutINS5_IJSB_SC_SC_EEENS5_IJSC_NSA_ILi0EEESW_EEEEENS5_IJNS4_10UnderscoreESZ_SZ_EEEEENS4_23SM90_TMA_LOAD_MULTICASTENS4_14ComposedLayoutINS4_7SwizzleILi1ELi4ELi3EEENS4_18smem_ptr_flag_bitsILi8EEENSU_INS5_IJNSA_ILi8EEESI_EEENS5_IJSI_SC_EEEEEEEvNS4_8identityES12_S1C_vS1D_EENS_8epilogue10collective6detail29Sm90TmaWarpSpecializedAdapterINS1G_15DefaultEpilogueISK_SL_SL_NS1F_6thread17LinearCombinationISK_Li1EffLNS1K_9ScaleType4KindE0ELNS_15FloatRoundStyleE2ESK_EENS1_15EpilogueDefaultEEEEEvvEEEEvNT_6ParamsE)
        .other          _ZN7cutlass13device_kernelINS_4gemm6kernel13GemmUniversalIN4cute5tupleIJiiiiEEENS1_10collective13CollectiveMmaINS1_37MainloopSm90TmaGmmaWarpSpecializedFP8ILi5ENS5_IJNS4_1CILi2EEESB_NSA_ILi1EEEEEENS1_35KernelTmaWarpSpecializedCooperativeEEENS5_IJNSA_ILi256EEENSA_ILi64EEENSA_ILi32EEEEEENS_12float_e5m2_tENS5_IJlSC_lEEESK_SL_NS4_8TiledMMAINS4_8MMA_AtomIJNS4_4SM904GMMA30MMA_64x64x32_F32E5M2E5M2_SS_TNILNSP_7ScaleInE1ELSR_1EEEEEENS4_6LayoutINS5_IJSB_SC_SC_EEENS5_IJSC_NSA_ILi0EEESW_EEEEENS5_IJNS4_10UnderscoreESZ_SZ_EEEEENS4_23SM90_TMA_LOAD_MULTICASTENS4_14ComposedLayoutINS4_7SwizzleILi1ELi4ELi3EEENS4_18smem_ptr_flag_bitsILi8EEENSU_INS5_IJNSA_ILi8EEESI_EEENS5_IJSI_SC_EEEEEEEvNS4_8identityES12_S1C_vS1D_EENS_8epilogue10collective6detail29Sm90TmaWarpSpecializedAdapterINS1G_15DefaultEpilogueISK_SL_SL_NS1F_6thread17LinearCombinationISK_Li1EffLNS1K_9ScaleType4KindE0ELNS_15FloatRoundStyleE2ESK_EENS1_15EpilogueDefaultEEEEEvvEEEEvNT_6ParamsE,@"STO_CUDA_ENTRY STV_DEFAULT"
_ZN7cutlass13device_kernelINS_4gemm6kernel13GemmUniversalIN4cute5tupleIJiiiiEEENS1_10collective13CollectiveMmaINS1_37MainloopSm90TmaGmmaWarpSpecializedFP8ILi5ENS5_IJNS4_1CILi2EEESB_NSA_ILi1EEEEEENS1_35KernelTmaWarpSpecializedCooperativeEEENS5_IJNSA_ILi256EEENSA_ILi64EEENSA_ILi32EEEEEENS_12float_e5m2_tENS5_IJlSC_lEEESK_SL_NS4_8TiledMMAINS4_8MMA_AtomIJNS4_4SM904GMMA30MMA_64x64x32_F32E5M2E5M2_SS_TNILNSP_7ScaleInE1ELSR_1EEEEEENS4_6LayoutINS5_IJSB_SC_SC_EEENS5_IJSC_NSA_ILi0EEESW_EEEEENS5_IJNS4_10UnderscoreESZ_SZ_EEEEENS4_23SM90_TMA_LOAD_MULTICASTENS4_14ComposedLayoutINS4_7SwizzleILi1ELi4ELi3EEENS4_18smem_ptr_flag_bitsILi8EEENSU_INS5_IJNSA_ILi8EEESI_EEENS5_IJSI_SC_EEEEEEEvNS4_8identityES12_S1C_vS1D_EENS_8epilogue10collective6detail29Sm90TmaWarpSpecializedAdapterINS1G_15DefaultEpilogueISK_SL_SL_NS1F_6thread17LinearCombinationISK_Li1EffLNS1K_9ScaleType4KindE0ELNS_15FloatRoundStyleE2ESK_EENS1_15EpilogueDefaultEEEEEvvEEEEvNT_6ParamsE:
[----:B------:R-:W-:Y:S01]  /*0000*/  LDC R1, c[0x0][0x28] ;  /* 0x00000a00ff017b82 */ /* 0x000fe20000000800 */
[----:B------:R-:W0:Y:S01]  /*0010*/  S2R R0, SR_TID.X ;  /* 0x0000000000007919 */ /* 0x000e220000002100 */
[----:B------:R-:W-:Y:S01]  /*0020*/  ELECT P0, URZ, PT ;  /* 0x00000000003f782f */ /* 0x000fe20003800000 */
[----:B------:R-:W-:Y:S01]  /*0030*/  BSSY B0, `(.L_x_0) ;  /* 0x000000f000007945 */ /* 0x000fe20003800000 */
[--C-:B0-----:R-:W-:Y:S02]  /*0040*/  SHF.R.U32.HI R2, RZ, 0x5, R0.reuse ;  /* 0x00000005ff027819 */ /* 0x101fe40000011600 */
[----:B------:R-:W-:-:S03]  /*0050*/  SHF.R.U32.HI R3, RZ, 0x7, R0 ;  /* 0x00000007ff037819 */ /* 0x000fc60000011600 */
[----:B------:R-:W0:Y:S04]  /*0060*/  SHFL.IDX PT, R7, R2, RZ, 0x1f ;  /* 0x00001fff02077589 */ /* 0x000e2800000e0000 */
[----:B------:R-:W1:Y:S01]  /*0070*/  SHFL.IDX PT, R3, R3, RZ, 0x1f ;  /* 0x00001fff03037589 */ /* 0x000e6200000e0000 */
[----:B0-----:R-:W-:-:S13]  /*0080*/  ISETP.NE.OR P0, PT, R7, RZ, !P0 ;  /* 0x000000ff0700720c */ /* 0x001fda0004705670 */
[----:B-1----:R-:W-:Y:S05]  /*0090*/  @P0 BRA `(.L_x_1) ;  /* 0x0000000000200947 */ /* 0x002fea0003800000 */
[----:B------:R-:W-:Y:S02]  /*00a0*/  ULDC.64 UR4, c[0x0][0x198] ;  /* 0x0000660000047ab9 */ /* 0x000fe40000000a00 */
[----:B------:R-:W-:Y:S02]  /*00b0*/  UIADD3 UR6, UP0, UR4, 0xf0, URZ ;  /* 0x000000f004067890 */ /* 0x000fe4000ff1e03f */
[----:B------:R-:W-:Y:S02]  /*00c0*/  UIADD3 UR4, UP1, UR4, 0x1f0, URZ ;  /* 0x000001f004047890 */ /* 0x000fe4000ff3e03f */
[----:B------:R-:W-:Y:S02]  /*00d0*/  UIADD3.X UR7, URZ, UR5, URZ, UP0, !UPT ;  /* 0x000000053f077290 */ /* 0x000fe400087fe43f */
[----:B------:R-:W-:-:S07]  /*00e0*/  UIADD3.X UR5, URZ, UR5, URZ, UP1, !UPT ;  /* 0x000000053f057290 */ /* 0x000fce0008ffe43f */
[----:B------:R0:W-:Y:S02]  /*00f0*/  UTMACCTL.PF [UR6] ;  /* 0x00000000060079b9 */ /* 0x0001e40008040000 */
[----:B------:R0:W-:Y:S02]  /*0100*/  UTMACCTL.PF [UR4] ;  /* 0x00000000040079b9 */ /* 0x0001e40008040000 */
[----:B0-----:R-:W-:Y:S01]  /*0110*/  NOP ;  /* 0x0000000000007918 */ /* 0x001fe20000000000 */
.L_x_1:
[----:B------:R-:W-:Y:S05]  /*0120*/  BSYNC B0 ;  /* 0x0000000000007941 */ /* 0x000fea0003800000 */
.L_x_0:
[----:B------:R-:W0:Y:S02]  /*0130*/  SHFL.IDX PT, R4, R2, RZ, 0x1f ;  /* 0x00001fff02047589 */ /* 0x000e2400000e0000 */
[----:B0-----:R-:W-:-:S13]  /*0140*/  ISETP.NE.AND P0, PT, R4, RZ, PT ;  /* 0x000000ff0400720c */ /* 0x001fda0003f05270 */
[----:B------:R-:W-:Y:S05]  /*0150*/  @P0 BRA `(.L_x_2) ;  /* 0x0000000000600947 */ /* 0x000fea0003800000 */
[----:B------:R-:W0:Y:S01]  /*0160*/  S2UR UR8, SR_CgaCtaId ;  /* 0x00000000000879c3 */ /* 0x000e220000008800 */
[----:B------:R-:W-:Y:S01]  /*0170*/  UMOV UR4, 0x400 ;  /* 0x0000040000047882 */ /* 0x000fe20000000000 */
[----:B------:R-:W-:Y:S01]  /*0180*/  UMOV UR5, 0x1 ;  /* 0x0000000100057882 */ /* 0x000fe20000000000 */
[----:B------:R-:W-:Y:S01]  /*0190*/  UMOV UR6, 0x6 ;  /* 0x0000000600067882 */ /* 0x000fe20000000000 */
[----:B------:R-:W-:Y:S01]  /*01a0*/  ELECT P0, URZ, PT ;  /* 0x00000000003f782f */ /* 0x000fe20003800000 */
[----:B------:R-:W-:-:S04]  /*01b0*/  UIADD3 UR6, -UR6, 0x100000, URZ ;  /* 0x0010000006067890 */ /* 0x000fc8000fffe13f */
[----:B------:R-:W-:Y:S02]  /*01c0*/  USHF.L.U32 UR7, UR6, 0xb, URZ ;  /* 0x0000000b06077899 */ /* 0x000fe4000800063f */
[----:B------:R-:W-:Y:S02]  /*01d0*/  USHF.L.U32 UR6, UR6, 0x1, URZ ;  /* 0x0000000106067899 */ /* 0x000fe4000800063f */
[----:B0-----:R-:W-:Y:S02]  /*01e0*/  ULEA UR8, UR8, UR4, 0x18 ;  /* 0x0000000408087291 */ /* 0x001fe4000f8ec03f */
[----:B------:R-:W-:-:S04]  /*01f0*/  UIADD3 UR4, -UR5, 0x100000, URZ ;  /* 0x0010000005047890 */ /* 0x000fc8000fffe13f */
[----:B------:R-:W-:Y:S02]  /*0200*/  USHF.L.U32 UR5, UR4, 0xb, URZ ;  /* 0x0000000b04057899 */ /* 0x000fe4000800063f */
[----:B------:R-:W-:Y:S01]  /*0210*/  USHF.L.U32 UR4, UR4, 0x1, URZ ;  /* 0x0000000104047899 */ /* 0x000fe2000800063f */
[----:B------:R-:W0:Y:S11]  /*0220*/  FENCE.VIEW.ASYNC.S ;  /* 0x00000000000073c6 */ /* 0x000e360000000000 */
[----:B0-----:R0:W1:Y:S01]  /*0230*/  SYNCS.EXCH.64 URZ, [UR8], UR4 ;  /* 0x00000004083f75b2 */ /* 0x0010620008000100 */
[----:B------:R0:W2:Y:S01]  /*0240*/  SYNCS.EXCH.64 URZ, [UR8+0x28], UR6 ;  /* 0x00002806083f75b2 */ /* 0x0000a20008000100 */
[----:B------:R0:W3:Y:S01]  /*0250*/  SYNCS.EXCH.64 URZ, [UR8+0x8], UR4 ;  /* 0x00000804083f75b2 */ /* 0x0000e20008000100 */
[----:B------:R0:W4:Y:S01]  /*0260*/  SYNCS.EXCH.64 URZ, [UR8+0x30], UR6 ;  /* 0x00003006083f75b2 */ /* 0x0001220008000100 */
[----:B------:R0:W0:Y:S01]  /*0270*/  SYNCS.EXCH.64 URZ, [UR8+0x10], UR4 ;  /* 0x00001004083f75b2 */ /* 0x0000220008000100 */
[----:B------:R0:W0:Y:S01]  /*0280*/  SYNCS.EXCH.64 URZ, [UR8+0x38], UR6 ;  /* 0x00003806083f75b2 */ /* 0x0000220008000100 */
[----:B------:R0:W0:Y:S01]  /*0290*/  SYNCS.EXCH.64 URZ, [UR8+0x18], UR4 ;  /* 0x00001804083f75b2 */ /* 0x0000220008000100 */
[----:B------:R0:W0:Y:S01]  /*02a0*/  SYNCS.EXCH.64 URZ, [UR8+0x40], UR6 ;  /* 0x00004006083f75b2 */ /* 0x0000220008000100 */
[----:B------:R0:W0:Y:S01]  /*02b0*/  SYNCS.EXCH.64 URZ, [UR8+0x20], UR4 ;  /* 0x00002004083f75b2 */ /* 0x0000220008000100 */
[----:B------:R0:W0:Y:S01]  /*02c0*/  SYNCS.EXCH.64 URZ, [UR8+0x48], UR6 ;  /* 0x00004806083f75b2 */ /* 0x0000220008000100 */
[----:B------:R-:W-:Y:S01]  /*02d0*/  NOP ;  /* 0x0000000000007918 */ /* 0x000fe20000000000 */
.L_x_2:
[----:B------:R-:W-:Y:S01]  /*02e0*/  SHF.R.S32.HI R5, RZ, 0x1f, R0 ;  /* 0x0000001fff057819 */ /* 0x000fe20000011400 */
[----:B------:R-:W5:Y:S01]  /*02f0*/  SHFL.IDX PT, R2, R2, RZ, 0x1f ;  /* 0x00001fff02027589 */ /* 0x000f6200000e0000 */
[----:B0-----:R-:W0:Y:S01]  /*0300*/  S2UR UR8, SR_CTAID.X ;  /* 0x00000000000879c3 */ /* 0x001e220000002500 */
[----:B------:R-:W-:Y:S02]  /*0310*/  ELECT P0, URZ, PT ;  /* 0x00000000003f782f */ /* 0x000fe40003800000 */
[----:B------:R-:W-:Y:S01]  /*0320*/  LEA.HI R5, R5, R0, RZ, 0x7 ;  /* 0x0000000005057211 */ /* 0x000fe200078f38ff */
[----:B------:R-:W1:Y:S01]  /*0330*/  S2R R8, SR_CTAID.Y ;  /* 0x0000000000087919 */ /* 0x000e620000002600 */
[----:B------:R-:W-:Y:S01]  /*0340*/  SHF.R.S32.HI R11, RZ, 0x1f, R4 ;  /* 0x0000001fff0b7819 */ /* 0x000fe20000011404 */
[----:B------:R-:W-:Y:S01]  /*0350*/  ULDC UR4, c[0x0][0x150] ;  /* 0x0000540000047ab9 */ /* 0x000fe20000000800 */
[----:B------:R-:W-:Y:S01]  /*0360*/  LOP3.LUT R5, R5, 0xffffff80, RZ, 0xc0, !PT ;  /* 0xffffff8005057812 */ /* 0x000fe200078ec0ff */
[----:B------:R-:W-:Y:S01]  /*0370*/  VIADD R16, R3, 0xffffffff ;  /* 0xffffffff03107836 */ /* 0x000fe20000000000 */
[----:B------:R-:W-:Y:S01]  /*0380*/  LEA.HI R11, R11, R4, RZ, 0x2 ;  /* 0x000000040b0b7211 */ /* 0x000fe200078f10ff */
[----:B------:R-:W2:Y:S01]  /*0390*/  LDC R12, c[0x0][0x144] ;  /* 0x00005100ff0c7b82 */ /* 0x000ea20000000800 */
[----:B------:R-:W-:Y:S01]  /*03a0*/  NOP ;  /* 0x0000000000007918 */ /* 0x000fe20000000000 */
[----:B------:R-:W-:Y:S01]  /*03b0*/  IMAD.IADD R6, R0, 0x1, -R5 ;  /* 0x0000000100067824 */ /* 0x000fe200078e0a05 */
[----:B------:R-:W-:Y:S01]  /*03c0*/  LOP3.LUT R11, R11, 0x3ffffffc, RZ, 0xc0, !PT ;  /* 0x3ffffffc0b0b7812 */ /* 0x000fe200078ec0ff */
[----:B------:R-:W-:Y:S01]  /*03d0*/  NOP ;  /* 0x0000000000007918 */ /* 0x000fe20000000000 */
[----:B------:R-:W-:-:S02]  /*03e0*/  ISETP.NE.AND P4, PT, R3, RZ, PT ;  /* 0x000000ff0300720c */ /* 0x000fc40003f85270 */
[----:B------:R-:W-:Y:S01]  /*03f0*/  SHF.R.S32.HI R5, RZ, 0x1f, R6 ;  /* 0x0000001fff057819 */ /* 0x000fe20000011406 */
[----:B------:R-:W-:Y:S01]  /*0400*/  IMAD.IADD R4, R4, 0x1, -R11 ;  /* 0x0000000104047824 */ /* 0x000fe200078e0a0b */
[----:B------:R-:W3:Y:S01]  /*0410*/  LDC R14, c[0x0][0x140] ;  /* 0x00005000ff0e7b82 */ /* 0x000ee20000000800 */
[----:B------:R-:W-:Y:S02]  /*0420*/  ISETP.GE.U32.AND P6, PT, R16, 0x2, PT ;  /* 0x000000021000780c */ /* 0x000fe40003fc6070 */
[----:B------:R-:W-:Y:S02]  /*0430*/  LEA.HI R5, R5, R6, RZ, 0x3 ;  /* 0x0000000605057211 */ /* 0x000fe400078f18ff */
[----:B-----5:R-:W-:Y:S02]  /*0440*/  ISETP.NE.OR P0, PT, R2, RZ, !P0 ;  /* 0x000000ff0200720c */ /* 0x020fe40004705670 */
[--C-:B------:R-:W-:Y:S01]  /*0450*/  SHF.R.S32.HI R2, RZ, 0x3, R5.reuse ;  /* 0x00000003ff027819 */ /* 0x100fe20000011405 */
[----:B------:R-:W5:Y:S01]  /*0460*/  LDC R13, c[0x0][0x148] ;  /* 0x00005200ff0d7b82 */ /* 0x000f620000000800 */
[----:B------:R-:W-:-:S02]  /*0470*/  SHF.R.S32.HI R5, RZ, 0x1f, R5 ;  /* 0x0000001fff057819 */ /* 0x000fc40000011405 */
[----:B0-----:R-:W-:Y:S02]  /*0480*/  I2FP.F32.U32 R10, UR8 ;  /* 0x00000008000a7c45 */ /* 0x001fe40008201000 */
[----:B------:R-:W-:-:S03]  /*0490*/  LEA.HI R5, R5, R2, RZ, 0x2 ;  /* 0x0000000205057211 */ /* 0x000fc600078f10ff */
[----:B------:R-:W-:Y:S01]  /*04a0*/  FMUL R10, R10, UR4 ;  /* 0x000000040a0a7c20 */ /* 0x000fe20008400000 */
[----:B------:R-:W-:Y:S01]  /*04b0*/  LOP3.LUT R5, R5, 0xfffffffc, RZ, 0xc0, !PT ;  /* 0xfffffffc05057812 */ /* 0x000fe200078ec0ff */
[----:B------:R-:W-:Y:S01]  /*04c0*/  VOTEU.ALL UP0, P0 ;  /* 0x00000000003f7886 */ /* 0x000fe20000000000 */
[----:B-1----:R-:W-:Y:S01]  /*04d0*/  I2FP.F32.U32 R11, R8 ;  /* 0x00000008000b7245 */ /* 0x002fe20000201000 */
[----:B------:R-:W-:Y:S01]  /*04e0*/  ULDC UR4, c[0x0][0x154] ;  /* 0x0000550000047ab9 */ /* 0x000fe20000000800 */
[----:B------:R-:W-:Y:S01]  /*04f0*/  VOTEU.ALL UP1, P0 ;  /* 0x00000000003f7886 */ /* 0x000fe20000020000 */
[----:B------:R-:W0:Y:S01]  /*0500*/  F2I.U32.TRUNC.NTZ R10, R10 ;  /* 0x0000000a000a7305 */ /* 0x000e22000020f000 */
[----:B------:R-:W-:Y:S01]  /*0510*/  IMAD.IADD R5, R2, 0x1, -R5 ;  /* 0x0000000102057824 */ /* 0x000fe200078e0a05 */
[----:B------:R-:W1:Y:S01]  /*0520*/  @!UP0 S2UR UR7, SR_CgaCtaId ;  /* 0x00000000000789c3 */ /* 0x000e620000008800 */
[----:B------:R-:W-:Y:S01]  /*0530*/  @!UP0 UMOV UR6, 0x400 ;  /* 0x0000040000068882 */ /* 0x000fe20000000000 */
[----:B---3--:R-:W-:Y:S01]  /*0540*/  ISETP.EQ.U32.AND P2, PT, R14, 0x1, PT ;  /* 0x000000010e00780c */ /* 0x008fe20003f42070 */
[----:B------:R-:W-:-:S05]  /*0550*/  IMAD R5, R4, 0x4, R5 ;  /* 0x0000000404057824 */ /* 0x000fca00078e0205 */
[----:B------:R-:W-:-:S04]  /*0560*/  LEA.HI R2, R5, R5, RZ, 0x1 ;  /* 0x0000000505027211 */ /* 0x000fc800078f08ff */
[----:B------:R-:W-:Y:S01]  /*0570*/  LOP3.LUT R4, R2, 0xfffffffe, RZ, 0xc0, !PT ;  /* 0xfffffffe02047812 */ /* 0x000fe200078ec0ff */
[----:B0-----:R-:W-:Y:S02]  /*0580*/  IMAD.MOV R15, RZ, RZ, -R10 ;  /* 0x000000ffff0f7224 */ /* 0x001fe400078e0a0a */
[----:B------:R-:W-:Y:S01]  /*0590*/  FMUL R10, R11, UR4 ;  /* 0x000000040b0a7c20 */ /* 0x000fe20008400000 */
[----:B------:R-:W-:Y:S01]  /*05a0*/  SHF.R.S32.HI R2, RZ, 0x1f, R7 ;  /* 0x0000001fff027819 */ /* 0x000fe20000011407 */
[----:B------:R-:W-:Y:S01]  /*05b0*/  UMOV UR4, 0x20 ;  /* 0x0000002000047882 */ /* 0x000fe20000000000 */
[----:B--2---:R-:W-:Y:S01]  /*05c0*/  IMAD R12, R12, R15, UR8 ;  /* 0x000000080c0c7e24 */ /* 0x004fe2000f8e020f */
[----:B------:R-:W-:-:S04]  /*05d0*/  @!UP0 UIADD3 UR4, -UR4, 0x100000, URZ ;  /* 0x0010000004048890 */ /* 0x000fc8000fffe13f */
[----:B------:R-:W-:Y:S02]  /*05e0*/  @!UP0 USHF.L.U32 UR5, UR4, 0xb, URZ ;  /* 0x0000000b04058899 */ /* 0x000fe4000800063f */
[----:B------:R-:W-:Y:S01]  /*05f0*/  @!UP0 USHF.L.U32 UR4, UR4, 0x1, URZ ;  /* 0x0000000104048899 */ /* 0x000fe2000800063f */
[C---:B------:R-:W-:Y:S01]  /*0600*/  IMAD.IADD R11, R5.reuse, 0x1, -R4 ;  /* 0x00000001050b7824 */ /* 0x040fe200078e0a04 */
[----:B------:R-:W0:Y:S01]  /*0610*/  F2I.U32.TRUNC.NTZ R10, R10 ;  /* 0x0000000a000a7305 */ /* 0x000e22000020f000 */
[----:B------:R-:W-:Y:S01]  /*0620*/  LEA.HI R2, R2, R7, RZ, 0x2 ;  /* 0x0000000702027211 */ /* 0x000fe200078f10ff */
[----:B------:R-:W-:Y:S02]  /*0630*/  IMAD.SHL.U32 R4, R5, 0x4, RZ ;  /* 0x0000000405047824 */ /* 0x000fe400078e00ff */
[----:B------:R-:W-:Y:S01]  /*0640*/  ISETP.NE.AND P3, PT, R11, R12, PT ;  /* 0x0000000c0b00720c */ /* 0x000fe20003f65270 */
[----:B-1----:R-:W-:Y:S01]  /*0650*/  @!UP0 ULEA UR6, UR7, UR6, 0x18 ;  /* 0x0000000607068291 */ /* 0x002fe2000f8ec03f */
[----:B------:R-:W-:Y:S01]  /*0660*/  LOP3.LUT R2, R2, 0xfffffffc, RZ, 0xc0, !PT ;  /* 0xfffffffc02027812 */ /* 0x000fe200078ec0ff */
[----:B------:R-:W-:Y:S01]  /*0670*/  VOTEU.ALL UP0, P0 ;  /* 0x00000000003f7886 */ /* 0x000fe20000000000 */
[----:B------:R-:W-:-:S02]  /*0680*/  LOP3.LUT R5, R5, 0xc, R4, 0x78, !PT ;  /* 0x0000000c05057812 */ /* 0x000fc400078e7804 */
[----:B------:R-:W-:Y:S01]  /*0690*/  LOP3.LUT P0, RZ, R6, 0x7, RZ, 0xc0, !PT ;  /* 0x0000000706ff7812 */ /* 0x000fe2000780c0ff */
[----:B------:R-:W-:Y:S02]  /*06a0*/  IMAD.IADD R7, R7, 0x1, -R2 ;  /* 0x0000000107077824 */ /* 0x000fe400078e0a02 */
[----:B------:R-:W-:Y:S01]  /*06b0*/  IMAD.MOV.U32 R6, RZ, RZ, 0x1 ;  /* 0x00000001ff067424 */ /* 0x000fe200078e00ff */
[----:B------:R-:W-:Y:S01]  /*06c0*/  ISETP.LT.U32.AND P0, PT, R5, 0x4, !P0 ;  /* 0x000000040500780c */ /* 0x000fe20004701070 */
[----:B0-----:R-:W-:Y:S01]  /*06d0*/  IMAD.MOV R20, RZ, RZ, -R10 ;  /* 0x000000ffff147224 */ /* 0x001fe200078e0a0a */
[----:B------:R-:W-:Y:S01]  /*06e0*/  ISETP.NE.AND P1, PT, R7, 0x3, PT ;  /* 0x000000030700780c */ /* 0x000fe20003f25270 */
[----:B------:R-:W0:Y:S02]  /*06f0*/  FENCE.VIEW.ASYNC.S ;  /* 0x00000000000073c6 */ /* 0x000e240000000000 */
[----:B0-----:R0:W1:Y:S01]  /*0700*/  @!UP0 SYNCS.EXCH.64 URZ, [UR6+0x60], UR4 ;  /* 0x00006004063f85b2 */ /* 0x0010620008000100 */
[----:B------:R-:W-:Y:S01]  /*0710*/  @P3 LEA.HI R2, R5, R5, RZ, 0x1 ;  /* 0x0000000505023211 */ /* 0x000fe200078f08ff */
[----:B-----5:R-:W-:Y:S01]  /*0720*/  IMAD R11, R13, R20, R8 ;  /* 0x000000140d0b7224 */ /* 0x020fe200078e0208 */
[----:B------:R-:W-:-:S02]  /*0730*/  ISETP.EQ.OR P1, PT, R7, RZ, !P1 ;  /* 0x000000ff0700720c */ /* 0x000fc40004f22670 */
[----:B------:R-:W-:Y:S02]  /*0740*/  @P3 SHF.R.S32.HI R2, RZ, 0x1, R2 ;  /* 0x00000001ff023819 */ /* 0x000fe40000011402 */
[----:B------:R-:W-:Y:S02]  /*0750*/  ISETP.EQ.AND P1, PT, R3, RZ, P1 ;  /* 0x000000ff0300720c */ /* 0x000fe40000f22270 */
[----:B------:R-:W-:Y:S02]  /*0760*/  @P3 ISETP.NE.AND P5, PT, R2, R11, PT ;  /* 0x0000000b0200320c */ /* 0x000fe40003fa5270 */
[----:B------:R-:W-:Y:S02]  /*0770*/  SEL R3, RZ, 0x1, !P0 ;  /* 0x00000001ff037807 */ /* 0x000fe40004000000 */
[----:B------:R-:W-:Y:S02]  /*0780*/  @P3 SEL R6, RZ, 0x1, P5 ;  /* 0x00000001ff063807 */ /* 0x000fe40002800000 */
[----:B------:R-:W-:Y:S01]  /*0790*/  SEL R4, RZ, 0x1, !P1 ;  /* 0x00000001ff047807 */ /* 0x000fe20004800000 */
[----:B------:R0:W2:Y:S01]  /*07a0*/  @!UP1 SYNCS.EXCH.64 URZ, [UR6+0x68], UR4 ;  /* 0x00006804063f95b2 */ /* 0x0000a20008000100 */
[----:B------:R-:W-:Y:S01]  /*07b0*/  LOP3.LUT R6, R6, R3, RZ, 0xc0, !PT ;  /* 0x0000000306067212 */ /* 0x000fe200078ec0ff */
[----:B------:R-:W-:Y:S01]  /*07c0*/  NOP ;  /* 0x0000000000007918 */ /* 0x000fe20000000000 */
[----:B------:R-:W-:Y:S01]  /*07d0*/  SEL R4, R4, 0x2, P6 ;  /* 0x0000000204047807 */ /* 0x000fe20003000000 */
[----:B------:R-:W-:Y:S06]  /*07e0*/  @!P2 BRA `(.L_x_3) ;  /* 0x000000000008a947 */ /* 0x000fec0003800000 */
[----:B-12-4-:R-:W-:Y:S01]  /*07f0*/  UCGABAR_ARV ;  /* 0x00000000000079c7 */ /* 0x016fe20008000000 */
[----:B------:R-:W-:Y:S05]  /*0800*/  BRA `(.L_x_4) ;  /* 0x0000000000047947 */ /* 0x000fea0003800000 */
.L_x_3:
[----:B-12-4-:R-:W-:Y:S01]  /*0810*/  NOP ;  /* 0x0000000000007918 */ /* 0x016fe20000000000 */
.L_x_4:
[----:B------:R-:W1:Y:S01]  /*0820*/  LDC R2, c[0x0][0x65c] ;  /* 0x00019700ff027b82 */ /* 0x000e620000000800 */
[----:B------:R-:W-:Y:S01]  /*0830*/  IMAD.MOV.U32 R3, RZ, RZ, RZ ;  /* 0x000000ffff037224 */ /* 0x000fe200078e00ff */
[----:B-1----:R-:W-:Y:S01]  /*0840*/  ISETP.NE.AND P3, PT, R2, 0x1, PT ;  /* 0x000000010200780c */ /* 0x002fe20003f65270 */
[----:B------:R-:W-:-:S12]  /*0850*/  IMAD.U32 R2, RZ, RZ, UR8 ;  /* 0x00000008ff027e24 */ /* 0x000fd8000f8e00ff */
[----:B------:R-:W1:Y:S01]  /*0860*/  @P3 LDC R15, c[0x0][0x10] ;  /* 0x00000400ff0f3b82 */ /* 0x000e620000000800 */
[----:B------:R-:W-:Y:S02]  /*0870*/  @P3 IMAD.MOV.U32 R9, RZ, RZ, RZ ;  /* 0x000000ffff093224 */ /* 0x000fe400078e00ff */
[----:B------:R-:W-:-:S05]  /*0880*/  @P3 IMAD.MOV.U32 R17, RZ, RZ, RZ ;  /* 0x000000ffff113224 */ /* 0x000fca00078e00ff */
[----:B------:R-:W2:Y:S01]  /*0890*/  @!P3 LDC R11, c[0x0][0xc] ;  /* 0x00000300ff0bbb82 */ /* 0x000ea20000000800 */
[----:B-1----:R-:W-:-:S04]  /*08a0*/  @P3 IMAD.WIDE.U32 R14, R15, UR8, R8 ;  /* 0x000000080f0e3c25 */ /* 0x002fc8000f8e0008 */
[----:B--2---:R-:W-:-:S04]  /*08b0*/  @!P3 IMAD.WIDE.U32 R10, R8, R11, R2 ;  /* 0x0000000b080ab225 */ /* 0x004fc800078e0002 */
[----:B------:R-:W-:Y:S02]  /*08c0*/  @P3 IMAD.MOV.U32 R2, RZ, RZ, R14 ;  /* 0x000000ffff023224 */ /* 0x000fe400078e000e */
[----:B------:R-:W-:Y:S02]  /*08d0*/  @P3 IMAD.IADD R3, R15, 0x1, R17 ;  /* 0x000000010f033824 */ /* 0x000fe400078e0211 */
[----:B------:R-:W-:Y:S02]  /*08e0*/  @!P3 IMAD.MOV.U32 R2, RZ, RZ, R10 ;  /* 0x000000ffff02b224 */ /* 0x000fe400078e000a */
[----:B------:R-:W-:Y:S01]  /*08f0*/  @!P3 IMAD.MOV.U32 R3, RZ, RZ, R11 ;  /* 0x000000ffff03b224 */ /* 0x000fe200078e000b */
[----:B------:R-:W-:Y:S06]  /*0900*/  @!P2 BRA `(.L_x_5) ;  /* 0x00000000000ca947 */ /* 0x000fec0003800000 */
[----:B------:R-:W-:Y:S01]  /*0910*/  UCGABAR_WAIT ;  /* 0x0000000000007dc7 */ /* 0x000fe20008000000 */
[----:B------:R-:W-:Y:S01]  /*0920*/  CCTL.IVALL ;  /* 0x00000000ff00798f */ /* 0x000fe20002000000 */
[----:B------:R-:W-:Y:S05]  /*0930*/  BRA `(.L_x_6) ;  /* 0x0000000000047947 */ /* 0x000fea0003800000 */
.L_x_5:
[----:B------:R-:W-:Y:S06]  /*0940*/  BAR.SYNC.DEFER_BLOCKING 0x0 ;  /* 0x0000000000007b1d */ /* 0x000fec0000010000 */
.L_x_6:
[----:B------:R-:W-:Y:S05]  /*0950*/  @!P4 BRA `(.L_x_7) ;  /* 0x00000074009cc947 */ /* 0x000fea0003800000 */
[----:B------:R-:W-:-:S13]  /*0960*/  ISETP.GT.U32.AND P0, PT, R16, 0x1, PT ;  /* 0x000000011000780c */ /* 0x000fda0003f04070 */
[----:B0-----:R-:W-:Y:S05]  /*0970*/  @P0 EXIT ;  /* 0x000000000000094d */ /* 0x001fea0003800000 */
[----:B------:R-:W-:Y:S01]  /*0980*/  ULDC.64 UR4, c[0x0][0x650] ;  /* 0x0001940000047ab9 */ /* 0x000fe20000000a00 */
[----:B------:R-:W-:Y:S01]  /*0990*/  PRMT R14, RZ, 0x7610, R14 ;  /* 0x00007610ff0e7816 */ /* 0x000fe2000000000e */
[----:B------:R-:W-:Y:S01]  /*09a0*/  IMAD.MOV.U32 R10, RZ, RZ, -0x1 ;  /* 0xffffffffff0a7424 */ /* 0x000fe200078e00ff */
[----:B------:R-:W-:Y:S01]  /*09b0*/  ISETP.GE.U32.AND P0, PT, R2, UR4, PT ;  /* 0x0000000402007c0c */ /* 0x000fe2000bf06070 */
[----:B------:R-:W-:Y:S02]  /*09c0*/  IMAD.MOV.U32 R11, RZ, RZ, -0x1 ;  /* 0xffffffffff0b7424 */ /* 0x000fe400078e00ff */
[----:B------:R-:W-:Y:S01]  /*09d0*/  IMAD.MOV.U32 R7, RZ, RZ, -0x1 ;  /* 0xffffffffff077424 */ /* 0x000fe200078e00ff */
[----:B------:R-:W-:-:S13]  /*09e0*/  ISETP.GE.U32.AND.EX P0, PT, R3, UR5, PT, P0 ;  /* 0x0000000503007c0c */ /* 0x000fda000bf06100 */
[----:B------:R-:W-:Y:S05]  /*09f0*/  @P0 BRA `(.L_x_8) ;  /* 0x0000000400280947 */ /* 0x000fea0003800000 */
[----:B------:R-:W0:Y:S01]  /*0a00*/  LDC.64 R22, c[0x0][0x628] ;  /* 0x00018a00ff167b82 */ /* 0x000e220000000a00 */
[----:B------:R-:W-:Y:S02]  /*0a10*/  IMAD.MOV.U32 R10, RZ, RZ, R2 ;  /* 0x000000ffff0a7224 */ /* 0x000fe400078e0002 */
[----:B------:R-:W-:-:S05]  /*0a20*/  IMAD.MOV.U32 R11, RZ, RZ, R3 ;  /* 0x000000ffff0b7224 */ /* 0x000fca00078e0003 */
[----:B------:R-:W1:Y:S08]  /*0a30*/  LDC R18, c[0x0][0x630] ;  /* 0x00018c00ff127b82 */ /* 0x000e700000000800 */
[----:B------:R-:W2:Y:S01]  /*0a40*/  LDC.64 R24, c[0x0][0x620] ;  /* 0x00018800ff187b82 */ /* 0x000ea20000000a00 */
[----:B0-----:R-:W-:-:S04]  /*0a50*/  ISETP.NE.U32.AND P0, PT, R22, RZ, PT ;  /* 0x000000ff1600720c */ /* 0x001fc80003f05070 */
[----:B------:R-:W-:-:S13]  /*0a60*/  ISETP.NE.AND.EX P0, PT, R23, RZ, PT, P0 ;  /* 0x000000ff1700720c */ /* 0x000fda0003f05300 */
[----:B-12---:R-:W-:Y:S05]  /*0a70*/  @!P0 BRA `(.L_x_9) ;  /* 0x0000000000288947 */ /* 0x006fea0003800000 */
[----:B------:R-:W0:Y:S02]  /*0a80*/  LDC R7, c[0x0][0x634] ;  /* 0x00018d00ff077b82 */ /* 0x000e240000000800 */
[----:B0-----:R-:W-:-:S05]  /*0a90*/  IADD3 R7, P0, R2, R7, RZ ;  /* 0x0000000702077210 */ /* 0x001fca0007f1e0ff */
[----:B------:R-:W-:-:S04]  /*0aa0*/  IMAD.X R19, RZ, RZ, R3, P0 ;  /* 0x000000ffff137224 */ /* 0x000fc800000e0603 */
[----:B------:R-:W-:-:S04]  /*0ab0*/  IMAD.WIDE.U32 R10, R19, R22, RZ ;  /* 0x00000016130a7225 */ /* 0x000fc800078e00ff */
[----:B------:R-:W-:-:S04]  /*0ac0*/  IMAD.WIDE.U32 R14, P0, R7, R23, R10 ;  /* 0x00000017070e7225 */ /* 0x000fc8000780000a */
[----:B------:R-:W-:-:S04]  /*0ad0*/  IMAD.WIDE.U32 R10, R7, R22, RZ ;  /* 0x00000016070a7225 */ /* 0x000fc800078e00ff */
[----:B------:R-:W-:Y:S01]  /*0ae0*/  IMAD.X R17, RZ, RZ, RZ, P0 ;  /* 0x000000ffff117224 */ /* 0x000fe200000e06ff */
[----:B------:R-:W-:Y:S01]  /*0af0*/  IADD3 RZ, P0, R11, R14, RZ ;  /* 0x0000000e0bff7210 */ /* 0x000fe20007f1e0ff */
[----:B------:R-:W-:-:S04]  /*0b00*/  IMAD.MOV.U32 R16, RZ, RZ, R15 ;  /* 0x000000ffff107224 */ /* 0x000fc800078e000f */
[----:B------:R-:W-:-:S08]  /*0b10*/  IMAD.WIDE.U32.X R10, R19, R23, R16, P0 ;  /* 0x00000017130a7225 */ /* 0x000fd000000e0410 */
.L_x_9:
[----:B------:R-:W0:Y:S01]  /*0b20*/  LDC.64 R26, c[0x0][0x640] ;  /* 0x00019000ff1a7b82 */ /* 0x000e220000000a00 */
[--C-:B------:R-:W-:Y:S01]  /*0b30*/  SHF.R.U64 R28, R10, R18, R11.reuse ;  /* 0x000000120a1c7219 */ /* 0x100fe2000000120b */
[----:B------:R-:W-:Y:S01]  /*0b40*/  IMAD R29, R13, R20, R8 ;  /* 0x000000140d1d7224 */ /* 0x000fe200078e0208 */
[----:B------:R-:W-:Y:S01]  /*0b50*/  SHF.R.U32.HI R7, RZ, R18, R11 ;  /* 0x00000012ff077219 */ /* 0x000fe2000001160b */
[----:B------:R-:W-:Y:S01]  /*0b60*/  IMAD.MOV.U32 R23, RZ, RZ, 0x1 ;  /* 0x00000001ff177424 */ /* 0x000fe200078e00ff */
[----:B------:R-:W-:-:S03]  /*0b70*/  IADD3 R9, P0, RZ, -R28, RZ ;  /* 0x8000001cff097210 */ /* 0x000fc60007f1e0ff */
[----:B------:R-:W1:Y:S02]  /*0b80*/  LDC R16, c[0x0][0x618] ;  /* 0x00018600ff107b82 */ /* 0x000e640000000800 */
[----:B------:R-:W-:Y:S02]  /*0b90*/  IMAD.X R7, RZ, RZ, ~R7, P0 ;  /* 0x000000ffff077224 */ /* 0x000fe400000e0e07 */
[----:B------:R-:W-:-:S04]  /*0ba0*/  IMAD.WIDE.U32 R10, R9, R24, R2 ;  /* 0x00000018090a7225 */ /* 0x000fc800078e0002 */
[----:B------:R-:W2:Y:S01]  /*0bb0*/  LDC R15, c[0x0][0x608] ;  /* 0x00018200ff0f7b82 */ /* 0x000ea20000000800 */
[----:B------:R-:W-:-:S04]  /*0bc0*/  IMAD R14, R7, R24, RZ ;  /* 0x00000018070e7224 */ /* 0x000fc800078e02ff */
[----:B------:R-:W-:-:S03]  /*0bd0*/  IMAD R7, R9, R25, R14 ;  /* 0x0000001909077224 */ /* 0x000fc600078e020e */
[----:B------:R-:W3:Y:S01]  /*0be0*/  LDC R22, c[0x0][0x658] ;  /* 0x00019600ff167b82 */ /* 0x000ee20000000800 */
[----:B------:R-:W-:Y:S01]  /*0bf0*/  IMAD.IADD R7, R11, 0x1, R7 ;  /* 0x000000010b077824 */ /* 0x000fe200078e0207 */
[----:B0-----:R-:W-:-:S04]  /*0c00*/  ISETP.NE.U32.AND P0, PT, R26, RZ, PT ;  /* 0x000000ff1a00720c */ /* 0x001fc80003f05070 */
[----:B------:R-:W-:Y:S02]  /*0c10*/  ISETP.NE.AND.EX P0, PT, R27, RZ, PT, P0 ;  /* 0x000000ff1b00720c */ /* 0x000fe40003f05300 */
[----:B------:R-:W0:Y:S01]  /*0c20*/  LDC R18, c[0x0][0x600] ;  /* 0x00018000ff127b82 */ /* 0x000e220000000800 */
[-CC-:B-1----:R-:W-:Y:S02]  /*0c30*/  SHF.R.U64 R19, R10, R16.reuse, R7.reuse ;  /* 0x000000100a137219 */ /* 0x182fe40000001207 */
[----:B------:R-:W-:Y:S01]  /*0c40*/  SHF.R.U32.HI R10, RZ, R16, R7 ;  /* 0x00000010ff0a7219 */ /* 0x000fe20000011607 */
[----:B------:R-:W-:-:S04]  /*0c50*/  IMAD.MOV.U32 R7, RZ, RZ, -0x1 ;  /* 0xffffffffff077424 */ /* 0x000fc800078e00ff */
[----:B------:R-:W1:Y:S01]  /*0c60*/  LDC R21, c[0x0][0x648] ;  /* 0x00019200ff157b82 */ /* 0x000e620000000800 */
[-CC-:B--2---:R-:W-:Y:S02]  /*0c70*/  SHF.R.U64 R16, R19, R15.reuse, R10.reuse ;  /* 0x0000000f13107219 */ /* 0x184fe4000000120a */
[----:B------:R-:W-:-:S05]  /*0c80*/  SHF.R.U32.HI R9, RZ, R15, R10 ;  /* 0x0000000fff097219 */ /* 0x000fca000001160a */
[----:B------:R-:W2:Y:S01]  /*0c90*/  LDC R24, c[0x0][0x638] ;  /* 0x00018e00ff187b82 */ /* 0x000ea20000000800 */
[-CC-:B---3--:R-:W-:Y:S02]  /*0ca0*/  SHF.R.U64 R20, R16, R22.reuse, R9.reuse ;  /* 0x0000001610147219 */ /* 0x188fe40000001209 */
[-C--:B------:R-:W-:Y:S02]  /*0cb0*/  SHF.L.U32 R7, R7, R22.reuse, RZ ;  /* 0x0000001607077219 */ /* 0x080fe400000006ff */
[----:B------:R-:W-:Y:S01]  /*0cc0*/  SHF.R.U32.HI R9, RZ, R22, R9 ;  /* 0x00000016ff097219 */ /* 0x000fe20000011609 */
[----:B------:R-:W-:Y:S01]  /*0cd0*/  IMAD.MOV.U32 R8, RZ, RZ, R20 ;  /* 0x000000ffff087224 */ /* 0x000fe200078e0014 */
[----:B------:R-:W-:Y:S01]  /*0ce0*/  LOP3.LUT R13, RZ, R7, RZ, 0x33, !PT ;  /* 0x00000007ff0d7212 */ /* 0x000fe200078e33ff */
[----:B------:R-:W3:Y:S01]  /*0cf0*/  LDC R25, c[0x0][0x610] ;  /* 0x00018400ff197b82 */ /* 0x000ee20000000800 */
[----:B------:R-:W-:Y:S05]  /*0d00*/  @!P0 BRA `(.L_x_10) ;  /* 0x0000000000288947 */ /* 0x000fea0003800000 */
[----:B------:R-:W4:Y:S02]  /*0d10*/  LDC R7, c[0x0][0x64c] ;  /* 0x00019300ff077b82 */ /* 0x000f240000000800 */
[----:B----4-:R-:W-:-:S05]  /*0d20*/  IADD3 R7, P0, R20, R7, RZ ;  /* 0x0000000714077210 */ /* 0x010fca0007f1e0ff */
        /* <DEDUP_REMOVED lines=8> */
.L_x_10:
[----:B-1----:R-:W-:Y:S01]  /*0db0*/  SHF.R.U64 R9, R8, R21, R9 ;  /* 0x0000001508097219 */ /* 0x002fe20000001209 */
[----:B0-----:R-:W-:Y:S01]  /*0dc0*/  VIADD R10, R18, 0xffffffff ;  /* 0xffffffff120a7836 */ /* 0x001fe20000000000 */
[----:B------:R-:W-:Y:S01]  /*0dd0*/  SHF.L.U32 R7, R23, R22, RZ ;  /* 0x0000001617077219 */ /* 0x000fe200000006ff */
[----:B------:R-:W-:Y:S01]  /*0de0*/  IMAD.MOV.U32 R14, RZ, RZ, 0x1 ;  /* 0x00000001ff0e7424 */ /* 0x000fe200078e00ff */
[----:B------:R-:W-:Y:S01]  /*0df0*/  LOP3.LUT R8, R16, R13, RZ, 0xc0, !PT ;  /* 0x0000000d10087212 */ /* 0x000fe200078ec0ff */
[----:B------:R-:W-:Y:S01]  /*0e00*/  IMAD.MOV R11, RZ, RZ, -R9 ;  /* 0x000000ffff0b7224 */ /* 0x000fe200078e0a09 */
[----:B------:R-:W-:Y:S02]  /*0e10*/  SEL R12, R12, R29, !P3 ;  /* 0x0000001d0c0c7207 */ /* 0x000fe40005800000 */
[----:B------:R-:W-:Y:S01]  /*0e20*/  LOP3.LUT R10, R19, R10, RZ, 0xc0, !PT ;  /* 0x0000000a130a7212 */ /* 0x000fe200078ec0ff */
[----:B------:R-:W-:Y:S02]  /*0e30*/  IMAD R9, R7, R9, R8 ;  /* 0x0000000907097224 */ /* 0x000fe400078e0208 */
[----:B--2---:R-:W-:-:S02]  /*0e40*/  IMAD R7, R11, R24, R20 ;  /* 0x000000180b077224 */ /* 0x004fc400078e0214 */
[----:B---3--:R-:W-:Y:S02]  /*0e50*/  IMAD R12, R9, R25, R12 ;  /* 0x00000019090c7224 */ /* 0x008fe400078e020c */
[----:B------:R-:W-:-:S05]  /*0e60*/  IMAD R7, R7, R18, R10 ;  /* 0x0000001207077224 */ /* 0x000fca00078e020a */
[----:B------:R-:W-:Y:S02]  /*0e70*/  SEL R11, R7, R12, !P3 ;  /* 0x0000000c070b7207 */ /* 0x000fe40005800000 */
[----:B------:R-:W-:Y:S01]  /*0e80*/  SEL R10, R12, R7, !P3 ;  /* 0x000000070c0a7207 */ /* 0x000fe20005800000 */
[----:B------:R-:W-:-:S07]  /*0e90*/  IMAD.MOV.U32 R7, RZ, RZ, R28 ;  /* 0x000000ffff077224 */ /* 0x000fce00078e001c */
.L_x_8:
[----:B------:R-:W-:-:S08]  /*0ea0*/  NOP ;  /* 0x0000000000007918 */ /* 0x000fd00000000000 */
[----:B------:R-:W0:Y:S02]  /*0eb0*/  USETMAXREG.TRY_ALLOC.CTAPOOL UP0, 0xe8 ;  /* 0x000000e8000079c8 */ /* 0x000e240008000600 */
[----:B0-----:R-:W-:-:S13]  /*0ec0*/  PLOP3.LUT P0, PT, PT, PT, UP0, 0x80, 0x0 ;  /* 0x000000000000781c */ /* 0x001fda0003f0f008 */
[----:B------:R-:W-:Y:S05]  /*0ed0*/  @!P0 BRA `(.L_x_8) ;  /* 0xfffffffc00f08947 */ /* 0x000fea000383ffff */
[----:B------:R-:W-:Y:S01]  /*0ee0*/  ULDC.64 UR4, c[0x0][0x598] ;  /* 0x0001660000047ab9 */ /* 0x000fe20000000a00 */
[----:B------:R-:W-:Y:S01]  /*0ef0*/  ULDC.64 UR16, c[0x0][0x208] ;  /* 0x0000820000107ab9 */ /* 0x000fe20000000a00 */
[----:B------:R-:W-:-:S04]  /*0f00*/  ISETP.NE.U32.AND P0, PT, RZ, UR4, PT ;  /* 0x00000004ff007c0c */ /* 0x000fc8000bf05070 */
[----:B------:R-:W-:-:S13]  /*0f10*/  ISETP.NE.AND.EX P0, PT, RZ, UR5, PT, P0 ;  /* 0x00000005ff007c0c */ /* 0x000fda000bf05300 */
[----:B------:R-:W-:Y:S05]  /*0f20*/  @!P0 BRA `(.L_x_11) ;  /* 0x00000000001c8947 */ /* 0x000fea0003800000 */
[----:B------:R-:W0:Y:S02]  /*0f30*/  LDC.64 R8, c[0x0][0x598] ;  /* 0x00016600ff087b82 */ /* 0x000e240000000a00 */
[----:B0-----:R-:W2:Y:S02]  /*0f40*/  LDG.E.64 R8, desc[UR16][R8.64] ;  /* 0x0000001008087981 */ /* 0x001ea4000c1e1b00 */
[----:B--2---:R-:W-:-:S04]  /*0f50*/  ISETP.NE.U32.AND P0, PT, R8, RZ, PT ;  /* 0x000000ff0800720c */ /* 0x004fc80003f05070 */
[----:B------:R-:W-:-:S13]  /*0f60*/  ISETP.NE.AND.EX P0, PT, R9, RZ, PT, P0 ;  /* 0x000000ff0900720c */ /* 0x000fda0003f05300 */
[----:B------:R-:W-:Y:S05]  /*0f70*/  @!P0 BRA `(.L_x_11) ;  /* 0x0000000000088947 */ /* 0x000fea0003800000 */
[----:B------:R0:W5:Y:S01]  /*0f80*/  LD.E R8, desc[UR16][R8.64] ;  /* 0x0000001008087980 */ /* 0x000162000c101900 */
[----:B------:R-:W-:Y:S05]  /*0f90*/  BRA `(.L_x_12) ;  /* 0x0000000000207947 */ /* 0x000fea0003800000 */
.L_x_11:
[----:B------:R-:W-:Y:S02]  /*0fa0*/  ULDC.64 UR4, c[0x0][0x588] ;  /* 0x0001620000047ab9 */ /* 0x000fe40000000a00 */
[----:B------:R-:W-:-:S04]  /*0fb0*/  ISETP.NE.U32.AND P0, PT, RZ, UR4, PT ;  /* 0x00000004ff007c0c */ /* 0x000fc8000bf05070 */
[----:B------:R-:W-:-:S13]  /*0fc0*/  ISETP.NE.AND.EX P0, PT, RZ, UR5, PT, P0 ;  /* 0x00000005ff007c0c */ /* 0x000fda000bf05300 */
[----:B------:R-:W-:Y:S05]  /*0fd0*/  @!P0 BRA `(.L_x_13) ;  /* 0x00000000000c8947 */ /* 0x000fea0003800000 */
[----:B------:R-:W0:Y:S02]  /*0fe0*/  LDC.64 R8, c[0x0][0x588] ;  /* 0x00016200ff087b82 */ /* 0x000e240000000a00 */
[----:B0-----:R1:W5:Y:S01]  /*0ff0*/  LDG.E R8, desc[UR16][R8.64] ;  /* 0x0000001008087981 */ /* 0x001362000c1e1900 */
[----:B------:R-:W-:Y:S05]  /*1000*/  BRA `(.L_x_12) ;  /* 0x0000000000047947 */ /* 0x000fea0003800000 */
.L_x_13:
[----:B------:R-:W2:Y:S02]  /*1010*/  LDC R8, c[0x0][0x580] ;  /* 0x00016000ff087b82 */ /* 0x000ea40000000800 */
.L_x_12:
[----:B------:R-:W-:Y:S02]  /*1020*/  ULDC.64 UR4, c[0x0][0x5a0] ;  /* 0x0001680000047ab9 */ /* 0x000fe40000000a00 */
[----:B------:R-:W-:-:S04]  /*1030*/  ISETP.NE.U32.AND P0, PT, RZ, UR4, PT ;  /* 0x00000004ff007c0c */ /* 0x000fc8000bf05070 */
[----:B------:R-:W-:-:S13]  /*1040*/  ISETP.NE.AND.EX P0, PT, RZ, UR5, PT, P0 ;  /* 0x00000005ff007c0c */ /* 0x000fda000bf05300 */
[----:B------:R-:W-:Y:S05]  /*1050*/  @!P0 BRA `(.L_x_14) ;  /* 0x00000000001c8947 */ /* 0x000fea0003800000 */
[----:B------:R-:W3:Y:S02]  /*1060*/  LDC.64 R12, c[0x0][0x5a0] ;  /* 0x00016800ff0c7b82 */ /* 0x000ee40000000a00 */
[----:B---3--:R-:W3:Y:S02]  /*1070*/  LDG.E.64 R12, desc[UR16][R12.64] ;  /* 0x000000100c0c7981 */ /* 0x008ee4000c1e1b00 */
[----:B---3--:R-:W-:-:S04]  /*1080*/  ISETP.NE.U32.AND P0, PT, R12, RZ, PT ;  /* 0x000000ff0c00720c */ /* 0x008fc80003f05070 */
[----:B------:R-:W-:-:S13]  /*1090*/  ISETP.NE.AND.EX P0, PT, R13, RZ, PT, P0 ;  /* 0x000000ff0d00720c */ /* 0x000fda0003f05300 */
[----:B------:R-:W-:Y:S05]  /*10a0*/  @!P0 BRA `(.L_x_14) ;  /* 0x0000000000088947 */ /* 0x000fea0003800000 */
[----:B01----:R0:W5:Y:S01]  /*10b0*/  LD.E R9, desc[UR16][R12.64] ;  /* 0x000000100c097980 */ /* 0x003162000c101900 */
[----:B------:R-:W-:Y:S05]  /*10c0*/  BRA `(.L_x_15) ;  /* 0x0000000000207947 */ /* 0x000fea0003800000 */
.L_x_14:
[----:B------:R-:W-:Y:S02]  /*10d0*/  ULDC.64 UR4, c[0x0][0x590] ;  /* 0x0001640000047ab9 */ /* 0x000fe40000000a00 */
[----:B------:R-:W-:-:S04]  /*10e0*/  ISETP.NE.U32.AND P0, PT, RZ, UR4, PT ;  /* 0x00000004ff007c0c */ /* 0x000fc8000bf05070 */
[----:B------:R-:W-:-:S13]  /*10f0*/  ISETP.NE.AND.EX P0, PT, RZ, UR5, PT, P0 ;  /* 0x00000005ff007c0c */ /* 0x000fda000bf05300 */
[----:B------:R-:W-:Y:S05]  /*1100*/  @!P0 BRA `(.L_x_16) ;  /* 0x00000000000c8947 */ /* 0x000fea0003800000 */
[----:B------:R-:W0:Y:S02]  /*1110*/  LDC.64 R12, c[0x0][0x590] ;  /* 0x00016400ff0c7b82 */ /* 0x000e240000000a00 */
[----:B01----:R1:W5:Y:S01]  /*1120*/  LDG.E R9, desc[UR16][R12.64] ;  /* 0x000000100c097981 */ /* 0x003362000c1e1900 */
[----:B------:R-:W-:Y:S05]  /*1130*/  BRA `(.L_x_15) ;  /* 0x0000000000047947 */ /* 0x000fea0003800000 */
.L_x_16:
[----:B01----:R-:W3:Y:S02]  /*1140*/  LDC R9, c[0x0][0x584] ;  /* 0x00016100ff097b82 */ /* 0x003ee40000000800 */
.L_x_15:
[----:B------:R-:W-:-:S13]  /*1150*/  LOP3.LUT P0, RZ, R14, 0xff, RZ, 0xc0, !PT ;  /* 0x000000ff0eff7812 */ /* 0x000fda000780c0ff */
[----:B------:R-:W-:Y:S05]  /*1160*/  @!P0 EXIT ;  /* 0x000000000000894d */ /* 0x000fea0003800000 */
[----:B------:R-:W-:Y:S01]  /*1170*/  ULDC UR4, c[0x0][0x28c] ;  /* 0x0000a30000047ab9 */ /* 0x000fe20000000800 */
[----:B------:R-:W-:Y:S01]  /*1180*/  LOP3.LUT R144, R4, 0x1, RZ, 0xfc, !PT ;  /* 0x0000000104907812 */ /* 0x000fe200078efcff */
[----:B------:R-:W-:-:S04]  /*1190*/  UIADD3 UR4, UR4, 0x1f, URZ ;  /* 0x0000001f04047890 */ /* 0x000fc8000fffe03f */
[----:B------:R-:W-:-:S04]  /*11a0*/  USHF.R.S32.HI UR5, URZ, 0x1f, UR4 ;  /* 0x0000001f3f057899 */ /* 0x000fc80008011404 */
[----:B------:R-:W-:-:S03]  /*11b0*/  ULEA.HI UR5, UR5, UR4, URZ, 0x5 ;  /* 0x0000000405057291 */ /* 0x000fc6000f8f283f */
[----:B------:R-:W-:Y:S01]  /*11c0*/  UMOV UR4, URZ ;  /* 0x0000003f00047c82 */ /* 0x000fe20008000000 */
[----:B------:R-:W-:-:S03]  /*11d0*/  USHF.R.S32.HI UR9, URZ, 0x5, UR5 ;  /* 0x000000053f097899 */ /* 0x000fc60008011405 */
[----:B------:R-:W-:-:S09]  /*11e0*/  UMOV UR5, URZ ;  /* 0x0000003f00057c82 */ /* 0x000fd20008000000 */
.L_x_171:
[----:B01----:R-:W-:Y:S01]  /*11f0*/  LOP3.LUT R12, R0, 0x80, RZ, 0xc0, !PT ;  /* 0x00000080000c7812 */ /* 0x003fe200078ec0ff */
[----:B------:R-:W0:Y:S01]  /*1200*/  S2UR UR13, SR_CgaCtaId ;  /* 0x00000000000d79c3 */ /* 0x000e220000008800 */
[----:B------:R-:W-:Y:S01]  /*1210*/  UMOV UR12, 0x400 ;  /* 0x00000400000c7882 */ /* 0x000fe20000000000 */
[----:B------:R-:W-:Y:S01]  /*1220*/  UMOV UR6, URZ ;  /* 0x0000003f00067c82 */ /* 0x000fe20008000000 */
[----:B------:R-:W-:Y:S01]  /*1230*/  SHF.R.U32.HI R12, RZ, 0x7, R12 ;  /* 0x00000007ff0c7819 */ /* 0x000fe2000001160c */
[----:B------:R-:W-:Y:S01]  /*1240*/  UMOV UR7, URZ ;  /* 0x0000003f00077c82 */ /* 0x000fe20008000000 */
[----:B------:R-:W-:Y:S01]  /*1250*/  UMOV UR18, UR5 ;  /* 0x0000000500127c82 */ /* 0x000fe20008000000 */
[----:B------:R-:W-:Y:S02]  /*1260*/  CS2R R20, SRZ ;  /* 0x0000000000147805 */ /* 0x000fe4000001ff00 */
[----:B------:R-:W-:Y:S01]  /*1270*/  CS2R R18, SRZ ;  /* 0x0000000000127805 */ /* 0x000fe2000001ff00 */
[----:B------:R-:W1:Y:S01]  /*1280*/  LDC R13, c[0x0][0x28c] ;  /* 0x0000a300ff0d7b82 */ /* 0x000e620000000800 */
[----:B----4-:R-:W4:Y:S01]  /*1290*/  SHFL.IDX PT, R12, R12, RZ, 0x1f ;  /* 0x00001fff0c0c7589 */ /* 0x010f2200000e0000 */
[----:B------:R-:W-:-:S02]  /*12a0*/  CS2R R22, SRZ ;  /* 0x0000000000167805 */ /* 0x000fc4000001ff00 */
[----:B------:R-:W-:Y:S02]  /*12b0*/  CS2R R88, SRZ ;  /* 0x0000000000587805 */ /* 0x000fe4000001ff00 */
[----:B------:R-:W-:Y:S02]  /*12c0*/  CS2R R90, SRZ ;  /* 0x00000000005a7805 */ /* 0x000fe4000001ff00 */
[----:B------:R-:W-:Y:S02]  /*12d0*/  CS2R R92, SRZ ;  /* 0x00000000005c7805 */ /* 0x000fe4000001ff00 */
[----:B------:R-:W-:Y:S02]  /*12e0*/  CS2R R94, SRZ ;  /* 0x00000000005e7805 */ /* 0x000fe4000001ff00 */
[----:B------:R-:W-:Y:S02]  /*12f0*/  CS2R R98, SRZ ;  /* 0x0000000000627805 */ /* 0x000fe4000001ff00 */
        /* <DEDUP_REMOVED lines=16> */
[----:B-1----:R-:W-:Y:S02]  /*1400*/  ISETP.GE.AND P0, PT, R13, 0x1, PT ;  /* 0x000000010d00780c */ /* 0x002fe40003f06270 */
[----:B------:R-:W-:Y:S02]  /*1410*/  CS2R R130, SRZ ;  /* 0x0000000000827805 */ /* 0x000fe4000001ff00 */
[----:B----4-:R-:W-:-:S02]  /*1420*/  R2UR UR8, R12 ;  /* 0x000000000c0872ca */ /* 0x010fc400000e0000 */
[----:B------:R-:W-:Y:S02]  /*1430*/  CS2R R132, SRZ ;  /* 0x0000000000847805 */ /* 0x000fe4000001ff00 */
[----:B------:R-:W-:Y:S02]  /*1440*/  CS2R R134, SRZ ;  /* 0x0000000000867805 */ /* 0x000fe4000001ff00 */
[----:B------:R-:W-:Y:S02]  /*1450*/  CS2R R136, SRZ ;  /* 0x0000000000887805 */ /* 0x000fe4000001ff00 */
[----:B------:R-:W-:Y:S02]  /*1460*/  CS2R R138, SRZ ;  /* 0x00000000008a7805 */ /* 0x000fe4000001ff00 */
[----:B------:R-:W-:Y:S02]  /*1470*/  CS2R R140, SRZ ;  /* 0x00000000008c7805 */ /* 0x000fe4000001ff00 */
[----:B------:R-:W-:Y:S01]  /*1480*/  CS2R R142, SRZ ;  /* 0x00000000008e7805 */ /* 0x000fe2000001ff00 */
[----:B------:R-:W-:Y:S01]  /*1490*/  IMAD.MOV.U32 R145, RZ, RZ, RZ ;  /* 0x000000ffff917224 */ /* 0x000fe200078e00ff */
[----:B------:R-:W-:Y:S01]  /*14a0*/  CS2R R56, SRZ ;  /* 0x0000000000387805 */ /* 0x000fe2000001ff00 */
[----:B------:R-:W-:Y:S01]  /*14b0*/  IMAD.MOV.U32 R147, RZ, RZ, RZ ;  /* 0x000000ffff937224 */ /* 0x000fe200078e00ff */
[----:B------:R-:W-:Y:S01]  /*14c0*/  CS2R R58, SRZ ;  /* 0x00000000003a7805 */ /* 0x000fe2000001ff00 */
[----:B------:R-:W-:Y:S01]  /*14d0*/  IMAD.U32 R16, RZ, RZ, UR4 ;  /* 0x00000004ff107e24 */ /* 0x000fe2000f8e00ff */
[----:B------:R-:W-:Y:S01]  /*14e0*/  CS2R R60, SRZ ;  /* 0x00000000003c7805 */ /* 0x000fe2000001ff00 */
[----:B------:R-:W-:Y:S01]  /*14f0*/  ULEA.HI UR10, UR8, UR8, URZ, 0x1 ;  /* 0x00000008080a7291 */ /* 0x000fe2000f8f083f */
[----:B------:R-:W-:-:S02]  /*1500*/  CS2R R62, SRZ ;  /* 0x00000000003e7805 */ /* 0x000fc4000001ff00 */
[----:B------:R-:W-:Y:S02]  /*1510*/  CS2R R64, SRZ ;  /* 0x0000000000407805 */ /* 0x000fe4000001ff00 */
[----:B------:R-:W-:Y:S01]  /*1520*/  CS2R R66, SRZ ;  /* 0x0000000000427805 */ /* 0x000fe2000001ff00 */
[----:B------:R-:W-:Y:S01]  /*1530*/  ULOP3.LUT UR11, UR10, 0x1ffffe, URZ, 0xc0, !UPT ;  /* 0x001ffffe0a0b7892 */ /* 0x000fe2000f8ec03f */
[----:B------:R-:W-:Y:S01]  /*1540*/  CS2R R68, SRZ ;  /* 0x0000000000447805 */ /* 0x000fe2000001ff00 */
[----:B0-----:R-:W-:Y:S01]  /*1550*/  ULEA UR10, UR13, UR12, 0x18 ;  /* 0x0000000c0d0a7291 */ /* 0x001fe2000f8ec03f */
[----:B------:R-:W-:Y:S01]  /*1560*/  CS2R R70, SRZ ;  /* 0x0000000000467805 */ /* 0x000fe2000001ff00 */
[----:B------:R-:W-:Y:S01]  /*1570*/  UIADD3 UR11, UR8, -UR11, URZ ;  /* 0x8000000b080b7290 */ /* 0x000fe2000fffe03f */
[----:B------:R-:W-:Y:S02]  /*1580*/  CS2R R72, SRZ ;  /* 0x0000000000487805 */ /* 0x000fe4000001ff00 */
[----:B------:R-:W-:Y:S01]  /*1590*/  CS2R R74, SRZ ;  /* 0x00000000004a7805 */ /* 0x000fe2000001ff00 */
[----:B------:R-:W-:Y:S01]  /*15a0*/  UMOV UR8, URZ ;  /* 0x0000003f00087c82 */ /* 0x000fe20008000000 */
[----:B------:R-:W-:Y:S01]  /*15b0*/  ULEA UR11, UR11, UR10, 0xb ;  /* 0x0000000a0b0b7291 */ /* 0x000fe2000f8e583f */
[----:B------:R-:W-:-:S02]  /*15c0*/  CS2R R76, SRZ ;  /* 0x00000000004c7805 */ /* 0x000fc4000001ff00 */
[----:B------:R-:W-:Y:S02]  /*15d0*/  CS2R R78, SRZ ;  /* 0x00000000004e7805 */ /* 0x000fe4000001ff00 */
[----:B------:R-:W-:Y:S01]  /*15e0*/  CS2R R80, SRZ ;  /* 0x0000000000507805 */ /* 0x000fe2000001ff00 */
[----:B------:R-:W-:Y:S01]  /*15f0*/  UIADD3 UR11, UR11, 0x100, URZ ;  /* 0x000001000b0b7890 */ /* 0x000fe2000fffe03f */
[----:B------:R-:W-:Y:S02]  /*1600*/  CS2R R82, SRZ ;  /* 0x0000000000527805 */ /* 0x000fe4000001ff00 */
[----:B------:R-:W-:Y:S02]  /*1610*/  CS2R R84, SRZ ;  /* 0x0000000000547805 */ /* 0x000fe4000001ff00 */
[----:B------:R-:W-:Y:S01]  /*1620*/  CS2R R86, SRZ ;  /* 0x0000000000567805 */ /* 0x000fe2000001ff00 */
[----:B------:R-:W-:Y:S01]  /*1630*/  USHF.R.U32.HI UR11, URZ, 0x4, UR11 ;  /* 0x000000043f0b7899 */ /* 0x000fe2000801160b */
[----:B------:R-:W-:-:S02]  /*1640*/  CS2R R24, SRZ ;  /* 0x0000000000187805 */ /* 0x000fc4000001ff00 */
[----:B------:R-:W-:Y:S02]  /*1650*/  CS2R R26, SRZ ;  /* 0x00000000001a7805 */ /* 0x000fe4000001ff00 */
[----:B------:R-:W-:Y:S01]  /*1660*/  CS2R R28, SRZ ;  /* 0x00000000001c7805 */ /* 0x000fe2000001ff00 */
[----:B------:R-:W-:Y:S01]  /*1670*/  ULOP3.LUT UR11, UR11, 0x3fff, URZ, 0xc0, !UPT ;  /* 0x00003fff0b0b7892 */ /* 0x000fe2000f8ec03f */
        /* <DEDUP_REMOVED lines=12> */
[----:B------:R-:W-:Y:S01]  /*1740*/  CS2R R54, SRZ ;  /* 0x0000000000367805 */ /* 0x000fe2000001ff00 */
[----:B--23--:R-:W-:Y:S06]  /*1750*/  @!P0 BRA `(.L_x_17) ;  /* 0x0000000800308947 */ /* 0x00cfec0003800000 */
[----:B------:R-:W-:-:S13]  /*1760*/  ISETP.NE.AND P1, PT, R144, 0x3, PT ;  /* 0x000000039000780c */ /* 0x000fda0003f25270 */
[----:B------:R-:W-:Y:S05]  /*1770*/  @!P1 BRA `(.L_x_18) ;  /* 0x0000000000049947 */ /* 0x000fea0003800000 */
[----:B------:R-:W-:Y:S01]  /*1780*/  BPT.TRAP 0x1 ;  /* 0x000000040000795c */ /* 0x000fe20000300000 */
.L_x_18:
[----:B------:R-:W-:Y:S01]  /*1790*/  ULEA UR7, UR5, UR10, 0x3 ;  /* 0x0000000a05077291 */ /* 0x000fe2000f8e183f */
[----:B------:R-:W-:-:S05]  /*17a0*/  IMAD.U32 R12, RZ, RZ, UR4 ;  /* 0x00000004ff0c7e24 */ /* 0x000fca000f8e00ff */
[----:B------:R-:W-:-:S04]  /*17b0*/  SHF.L.U32 R12, R12, 0x1f, RZ ;  /* 0x0000001f0c0c7819 */ /* 0x000fc800000006ff */
[----:B------:R0:W1:Y:S01]  /*17c0*/  SYNCS.PHASECHK.TRANS64.TRYWAIT P0, [UR7], R12 ;  /* 0x0000000cff0075a7 */ /* 0x0000620008000147 */
[----:B------:R-:W-:Y:S05]  /*17d0*/  @!P1 BRA `(.L_x_19) ;  /* 0x0000000000049947 */ /* 0x000fea0003800000 */
[----:B------:R-:W-:Y:S01]  /*17e0*/  BPT.TRAP 0x1 ;  /* 0x000000040000795c */ /* 0x000fe20000300000 */
.L_x_19:
[----:B------:R-:W-:Y:S01]  /*17f0*/  UMOV UR6, 0x1 ;  /* 0x0000000100067882 */ /* 0x000fe20000000000 */
[----:B------:R-:W-:Y:S01]  /*1800*/  IMAD.MOV.U32 R20, RZ, RZ, RZ ;  /* 0x000000ffff147224 */ /* 0x000fe200078e00ff */
[----:B-1----:R-:W-:Y:S06]  /*1810*/  @P0 BRA `(.L_x_20) ;  /* 0x0000000000080947 */ /* 0x002fec0003800000 */
[----:B------:R-:W1:Y:S02]  /*1820*/  SYNCS.PHASECHK.TRANS64.TRYWAIT P0, [UR7], R12 ;  /* 0x0000000cff0075a7 */ /* 0x000e640008000147 */
[----:B-1----:R-:W-:Y:S05]  /*1830*/  @!P0 BRA `(.L_x_21) ;  /* 0x0000007c00a48947 */ /* 0x002fea0003800000 */
.L_x_20:
[----:B------:R-:W-:Y:S01]  /*1840*/  UIADD3 UR7, UR10, 0xa100, URZ ;  /* 0x0000a1000a077890 */ /* 0x000fe2000fffe03f */
[----:B------:R-:W-:Y:S01]  /*1850*/  WARPGROUP.ARRIVE ;  /* 0x00000000000079c5 */ /* 0x000fe20000000000 */
[----:B------:R-:W-:Y:S01]  /*1860*/  ULOP3.LUT UR12, UR11, 0x10000, URZ, 0xfc, !UPT ;  /* 0x000100000b0c7892 */ /* 0x000fe2000f8efc3f */
[----:B------:R-:W-:Y:S01]  /*1870*/  IMAD.MOV.U32 R21, RZ, RZ, RZ ;  /* 0x000000ffff157224 */ /* 0x000fe200078e00ff */
[----:B------:R-:W-:Y:S01]  /*1880*/  USHF.R.U32.HI UR7, URZ, 0x4, UR7 ;  /* 0x000000043f077899 */ /* 0x000fe20008011607 */
[----:B------:R-:W-:Y:S01]  /*1890*/  CS2R R18, SRZ ;  /* 0x0000000000127805 */ /* 0x000fe2000001ff00 */
[----:B------:R-:W-:Y:S01]  /*18a0*/  ULEA UR12, UR5, UR12, 0x9 ;  /* 0x0000000c050c7291 */ /* 0x000fe2000f8e483f */
[----:B------:R-:W-:Y:S01]  /*18b0*/  CS2R R22, SRZ ;  /* 0x0000000000167805 */ /* 0x000fe2000001ff00 */
[----:B------:R-:W-:Y:S01]  /*18c0*/  ULOP3.LUT UR7, UR7, 0x3fff, URZ, 0xc0, !UPT ;  /* 0x00003fff07077892 */ /* 0x000fe2000f8ec03f */
[----:B------:R-:W-:Y:S01]  /*18d0*/  CS2R R88, SRZ ;  /* 0x0000000000587805 */ /* 0x000fe2000001ff00 */
[----:B------:R-:W-:Y:S01]  /*18e0*/  UMOV UR13, 0xc0000010 ;  /* 0xc0000010000d7882 */ /* 0x000fe20000000000 */
[----:B------:R-:W-:Y:S01]  /*18f0*/  UMOV UR15, 0xc0000010 ;  /* 0xc0000010000f7882 */ /* 0x000fe20000000000 */
[----:B------:R-:W-:Y:S01]  /*1900*/  ULOP3.LUT UR7, UR7, 0x10000, URZ, 0xfc, !UPT ;  /* 0x0001000007077892 */ /* 0x000fe2000f8efc3f */
[----:B------:R-:W-:-:S02]  /*1910*/  CS2R R90, SRZ ;  /* 0x00000000005a7805 */ /* 0x000fc4000001ff00 */
[----:B------:R-:W-:Y:S02]  /*1920*/  CS2R R92, SRZ ;  /* 0x00000000005c7805 */ /* 0x000fe4000001ff00 */
[----:B------:R-:W-:Y:S01]  /*1930*/  CS2R R94, SRZ ;  /* 0x00000000005e7805 */ /* 0x000fe2000001ff00 */
[----:B------:R-:W-:Y:S01]  /*1940*/  ULEA UR14, UR5, UR7, 0x7 ;  /* 0x00000007050e7291 */ /* 0x000fe2000f8e383f */
[----:B------:R-:W-:Y:S01]  /*1950*/  CS2R R98, SRZ ;  /* 0x0000000000627805 */ /* 0x000fe2000001ff00 */
[----:B------:R-:W-:Y:S01]  /*1960*/  UIADD3 UR7, UR12, 0x100, URZ ;  /* 0x000001000c077890 */ /* 0x000fe2000fffe03f */
[----:B------:R-:W-:Y:S02]  /*1970*/  CS2R R96, SRZ ;  /* 0x0000000000607805 */ /* 0x000fe4000001ff00 */
[----:B------:R-:W-:Y:S02]  /*1980*/  CS2R R100, SRZ ;  /* 0x0000000000647805 */ /* 0x000fe4000001ff00 */
[----:B------:R-:W-:-:S02]  /*1990*/  CS2R R102, SRZ ;  /* 0x0000000000667805 */ /* 0x000fc4000001ff00 */
[----:B------:R-:W-:Y:S02]  /*19a0*/  CS2R R104, SRZ ;  /* 0x0000000000687805 */ /* 0x000fe4000001ff00 */
[----:B------:R-:W-:Y:S02]  /*19b0*/  CS2R R106, SRZ ;  /* 0x00000000006a7805 */ /* 0x000fe4000001ff00 */
[----:B------:R-:W-:Y:S01]  /*19c0*/  CS2R R110, SRZ ;  /* 0x00000000006e7805 */ /* 0x000fe2000001ff00 */
[----:B------:R-:W-:Y:S01]  /*19d0*/  QGMMA.64x64x32.F32.E5M2.E5M2 R56, gdesc[UR12], RZ, !UPT ;  /* 0x00e000000c3879f3 */ /* 0x000fe2000c7038ff */
[----:B------:R-:W-:Y:S01]  /*19e0*/  UMOV UR12, UR7 ;  /* 0x00000007000c7c82 */ /* 0x000fe20008000000 */
[----:B------:R-:W-:Y:S01]  /*19f0*/  ULDC UR7, c[0x0][0x50c] ;  /* 0x0001430000077ab9 */ /* 0x000fe20000000800 */
[----:B------:R-:W-:Y:S01]  /*1a00*/  UMOV UR13, 0xc0000010 ;  /* 0xc0000010000d7882 */ /* 0x000fe20000000000 */
[----:B------:R-:W-:Y:S01]  /*1a10*/  UISETP.NE.AND UP0, UPT, UR7, 0x1, UPT ;  /* 0x000000010700788c */ /* 0x000fe2000bf05270 */
[----:B------:R-:W-:Y:S01]  /*1a20*/  QGMMA.64x64x32.F32.E5M2.E5M2 R24, gdesc[UR12], RZ, !UPT, gsb0 ;  /* 0x00e000000c1879f3 */ /* 0x000fe2000c0038ff */
[----:B------:R-:W-:-:S02]  /*1a30*/  CS2R R108, SRZ ;  /* 0x00000000006c7805 */ /* 0x000fc4000001ff00 */
[----:B------:R-:W-:Y:S01]  /*1a40*/  CS2R R112, SRZ ;  /* 0x0000000000707805 */ /* 0x000fe2000001ff00 */
[----:B------:R-:W-:Y:S01]  /*1a50*/  USEL UR7, URZ, 0x1, UP0 ;  /* 0x000000013f077887 */ /* 0x000fe20008000000 */
[----:B------:R-:W-:Y:S02]  /*1a60*/  CS2R R114, SRZ ;  /* 0x0000000000727805 */ /* 0x000fe4000001ff00 */
[----:B------:R-:W-:Y:S02]  /*1a70*/  CS2R R116, SRZ ;  /* 0x0000000000747805 */ /* 0x000fe4000001ff00 */
[----:B------:R-:W-:Y:S02]  /*1a80*/  CS2R R118, SRZ ;  /* 0x0000000000767805 */ /* 0x000fe4000001ff00 */
[----:B------:R-:W-:Y:S02]  /*1a90*/  CS2R R120, SRZ ;  /* 0x0000000000787805 */ /* 0x000fe4000001ff00 */
[----:B------:R-:W-:-:S02]  /*1aa0*/  CS2R R122, SRZ ;  /* 0x00000000007a7805 */ /* 0x000fc4000001ff00 */
[----:B------:R-:W-:Y:S02]  /*1ab0*/  ISETP.NE.AND P0, PT, RZ, UR7, PT ;  /* 0x00000007ff007c0c */ /* 0x000fe4000bf05270 */
        /* <DEDUP_REMOVED lines=9> */
[----:B------:R-:W-:Y:S01]  /*1b50*/  CS2R R142, SRZ ;  /* 0x00000000008e7805 */ /* 0x000fe2000001ff00 */
[----:B------:R-:W-:Y:S02]  /*1b60*/  IMAD.MOV.U32 R145, RZ, RZ, RZ ;  /* 0x000000ffff917224 */ /* 0x000fe400078e00ff */
[----:B------:R-:W-:Y:S01]  /*1b70*/  IMAD.MOV.U32 R147, RZ, RZ, RZ ;  /* 0x000000ffff937224 */ /* 0x000fe200078e00ff */
[----:B------:R-:W-:Y:S06]  /*1b80*/  @!P0 BRA `(.L_x_22) ;  /* 0x0000000400088947 */ /* 0x000fec0003800000 */
[----:B------:R-:W-:Y:S02]  /*1b90*/  WARPGROUP.DEPBAR.LE gsb0, 0x0 ;  /* 0x00008000000079c5 */ /* 0x000fe40000010000 */
[----:B------:R-:W-:-:S01]  /*1ba0*/  FADD R147, RZ, R56 ;  /* 0x00000038ff937221 */ /* 0x000fc20000000000 */
[----:B------:R-:W-:Y:S01]  /*1bb0*/  FADD R142, RZ, R57 ;  /* 0x00000039ff8e7221 */ /* 0x000fe20000000000 */
        /* <DEDUP_REMOVED lines=62> */
[----:B------:R-:W-:-:S06]  /*1fa0*/  UMOV UR6, URZ ;  /* 0x0000003f00067c82 */ /* 0x000fcc0008000000 */
.L_x_22:
[----:B------:R-:W-:-:S04]  /*1fb0*/  UIADD3 UR18, UR5, 0x1, URZ ;  /* 0x0000000105127890 */ /* 0x000fc8000fffe03f */
[----:B------:R-:W-:-:S04]  /*1fc0*/  UISETP.NE.AND UP0, UPT, UR18, 0x5, UPT ;  /* 0x000000051200788c */ /* 0x000fc8000bf05270 */
[----:B------:R-:W-:Y:S02]  /*1fd0*/  USEL UR8, URZ, 0x1, UP0 ;  /* 0x000000013f087887 */ /* 0x000fe40008000000 */
[----:B------:R-:W-:Y:S02]  /*1fe0*/  USEL UR18, UR18, URZ, UP0 ;  /* 0x0000003f12127287 */ /* 0x000fe40008000000 */
[----:B------:R-:W-:-:S06]  /*1ff0*/  ULOP3.LUT UR8, UR4, UR8, URZ, 0x3c, !UPT ;  /* 0x0000000804087292 */ /* 0x000fcc000f8e3c3f */
[----:B------:R-:W-:Y:S01]  /*2000*/  IMAD.U32 R16, RZ, RZ, UR8 ;  /* 0x00000008ff107e24 */ /* 0x000fe2000f8e00ff */
[----:B------:R-:W-:-:S06]  /*2010*/  UMOV UR8, 0x1 ;  /* 0x0000000100087882 */ /* 0x000fcc0000000000 */
.L_x_17:
[----:B------:R-:W-:-:S04]  /*2020*/  UISETP.LT.AND UP0, UPT, UR9, 0x1, UPT ;  /* 0x000000010900788c */ /* 0x000fc8000bf01270 */
[----:B------:R-:W-:-:S04]  /*2030*/  USEL UR12, UR9, 0x1, UP0 ;  /* 0x00000001090c7887 */ /* 0x000fc80008000000 */
[----:B------:R-:W-:-:S04]  /*2040*/  UIADD3 UR12, UR9, -UR12, URZ ;  /* 0x8000000c090c7290 */ /* 0x000fc8000fffe03f */
[----:B------:R-:W-:-:S06]  /*2050*/  UISETP.GE.AND UP0, UPT, UR12, 0x1, UPT ;  /* 0x000000010c00788c */ /* 0x000fcc000bf06270 */
[----:B------:R-:W-:-:S13]  /*2060*/  PLOP3.LUT P0, PT, PT, PT, UP0, 0x80, 0x0 ;  /* 0x000000000000781c */ /* 0x000fda0003f0f008 */
[----:B------:R-:W-:Y:S05]  /*2070*/  @!P0 BRA `(.L_x_23) ;  /* 0x0000000800048947 */ /* 0x000fea0003800000 */
[----:B01----:R-:W-:Y:S01]  /*2080*/  IMAD.U32 R12, RZ, RZ, UR12 ;  /* 0x0000000cff0c7e24 */ /* 0x003fe2000f8e00ff */
[----:B------:R-:W-:Y:S01]  /*2090*/  ULDC UR19, c[0x0][0x50c] ;  /* 0x0001430000137ab9 */ /* 0x000fe20000000800 */
[----:B------:R-:W-:-:S07]  /*20a0*/  IMAD.U32 R13, RZ, RZ, UR5 ;  /* 0x00000005ff0d7e24 */ /* 0x000fce000f8e00ff */
.L_x_31:
[----:B------:R-:W-:-:S13]  /*20b0*/  ISETP.NE.AND P1, PT, R144, 0x3, PT ;  /* 0x000000039000780c */ /* 0x000fda0003f25270 */
[----:B------:R-:W-:Y:S05]  /*20c0*/  @!P1 BRA `(.L_x_24) ;  /* 0x0000000000049947 */ /* 0x000fea0003800000 */
[----:B------:R-:W-:Y:S01]  /*20d0*/  BPT.TRAP 0x1 ;  /* 0x000000040000795c */ /* 0x000fe20000300000 */
.L_x_24:
[----:B------:R-:W0:Y:S01]  /*20e0*/  S2UR UR12, SR_CgaCtaId ;  /* 0x00000000000c79c3 */ /* 0x000e220000008800 */
[----:B------:R-:W-:Y:S01]  /*20f0*/  UMOV UR10, 0x400 ;  /* 0x00000400000a7882 */ /* 0x000fe20000000000 */
[----:B------:R-:W-:Y:S01]  /*2100*/  SHF.L.U32 R14, R16, 0x1f, RZ ;  /* 0x0000001f100e7819 */ /* 0x000fe200000006ff */
[----:B0-----:R-:W-:-:S04]  /*2110*/  ULEA UR10, UR12, UR10, 0x18 ;  /* 0x0000000a0c0a7291 */ /* 0x001fc8000f8ec03f */
[----:B------:R-:W-:-:S09]  /*2120*/  ULEA UR12, UR18, UR10, 0x3 ;  /* 0x0000000a120c7291 */ /* 0x000fd2000f8e183f */
[----:B------:R0:W1:Y:S01]  /*2130*/  SYNCS.PHASECHK.TRANS64.TRYWAIT P0, [UR12], R14 ;  /* 0x0000000eff0075a7 */ /* 0x000062000800014c */
[----:B------:R-:W-:Y:S05]  /*2140*/  @!P1 BRA `(.L_x_25) ;  /* 0x0000000000049947 */ /* 0x000fea0003800000 */
[----:B------:R-:W-:Y:S01]  /*2150*/  BPT.TRAP 0x1 ;  /* 0x000000040000795c */ /* 0x000fe20000300000 */
.L_x_25:
[----:B-1----:R-:W-:Y:S05]  /*2160*/  @P0 BRA `(.L_x_26) ;  /* 0x0000000000080947 */ /* 0x002fea0003800000 */
[----:B------:R-:W1:Y:S02]  /*2170*/  SYNCS.PHASECHK.TRANS64.TRYWAIT P0, [UR12], R14 ;  /* 0x0000000eff0075a7 */ /* 0x000e64000800014c */
[----:B-1----:R-:W-:Y:S05]  /*2180*/  @!P0 BRA `(.L_x_27) ;  /* 0x0000007400688947 */ /* 0x002fea0003800000 */
.L_x_26:
[----:B------:R-:W-:Y:S01]  /*2190*/  UIADD3 UR12, UR10, 0xa100, URZ ;  /* 0x0000a1000a0c7890 */ /* 0x000fe2000fffe03f */
[----:B------:R-:W-:Y:S01]  /*21a0*/  WARPGROUP.ARRIVE ;  /* 0x00000000000079c5 */ /* 0x000fe20000000000 */
[----:B------:R-:W-:Y:S02]  /*21b0*/  UISETP.NE.AND UP0, UPT, UR7, URZ, UPT ;  /* 0x0000003f0700728c */ /* 0x000fe4000bf05270 */
[----:B------:R-:W-:Y:S02]  /*21c0*/  USHF.R.U32.HI UR12, URZ, 0x4, UR12 ;  /* 0x000000043f0c7899 */ /* 0x000fe4000801160c */
[----:B------:R-:W-:Y:S02]  /*21d0*/  USEL UR8, UR8, URZ, !UP0 ;  /* 0x0000003f08087287 */ /* 0x000fe4000c000000 */
[----:B------:R-:W-:Y:S02]  /*21e0*/  ULOP3.LUT UR7, UR12, 0x3fff, URZ, 0xc0, !UPT ;  /* 0x00003fff0c077892 */ /* 0x000fe4000f8ec03f */
[----:B------:R-:W-:-:S02]  /*21f0*/  ULOP3.LUT UR12, UR11, 0x10000, URZ, 0xfc, !UPT ;  /* 0x000100000b0c7892 */ /* 0x000fc4000f8efc3f */
[----:B------:R-:W-:Y:S02]  /*2200*/  ULOP3.LUT UR7, UR7, 0x10000, URZ, 0xfc, !UPT ;  /* 0x0001000007077892 */ /* 0x000fe4000f8efc3f */
[----:B------:R-:W-:Y:S02]  /*2210*/  UISETP.NE.U32.AND UP0, UPT, UR8, URZ, UPT ;  /* 0x0000003f0800728c */ /* 0x000fe4000bf05070 */
[----:B------:R-:W-:Y:S02]  /*2220*/  ULEA UR12, UR18, UR12, 0x9 ;  /* 0x0000000c120c7291 */ /* 0x000fe4000f8e483f */
[----:B------:R-:W-:Y:S02]  /*2230*/  ULEA UR14, UR18, UR7, 0x7 ;  /* 0x00000007120e7291 */ /* 0x000fe4000f8e383f */
[----:B------:R-:W-:Y:S01]  /*2240*/  UIADD3 UR7, UR12, 0x100, URZ ;  /* 0x000001000c077890 */ /* 0x000fe2000fffe03f */
[----:B------:R-:W-:Y:S01]  /*2250*/  UMOV UR13, 0xc0000010 ;  /* 0xc0000010000d7882 */ /* 0x000fe20000000000 */
[----:B------:R-:W-:Y:S01]  /*2260*/  UMOV UR15, 0xc0000010 ;  /* 0xc0000010000f7882 */ /* 0x000fe20000000000 */
[----:B------:R-:W-:-:S04]  /*2270*/  UIADD3 UR6, UR6, 0x1, URZ ;  /* 0x0000000106067890 */ /* 0x000fc8000fffe03f */
[----:B------:R-:W-:Y:S01]  /*2280*/  QGMMA.64x64x32.F32.E5M2.E5M2 R56, gdesc[UR12], R56, UP0 ;  /* 0x00e000000c3879f3 */ /* 0x000fe2000bf03838 */
[----:B------:R-:W-:Y:S01]  /*2290*/  UMOV UR12, UR7 ;  /* 0x00000007000c7c82 */ /* 0x000fe20008000000 */
[----:B------:R-:W-:Y:S02]  /*22a0*/  UMOV UR13, 0xc0000010 ;  /* 0xc0000010000d7882 */ /* 0x000fe40000000000 */
[----:B------:R-:W-:Y:S01]  /*22b0*/  QGMMA.64x64x32.F32.E5M2.E5M2 R24, gdesc[UR12], R24, UP0, gsb0 ;  /* 0x00e000000c1879f3 */ /* 0x000fe2000b803818 */
[----:B------:R-:W-:-:S04]  /*22c0*/  UISETP.NE.AND UP0, UPT, UR6, UR19, UPT ;  /* 0x000000130600728c */ /* 0x000fc8000bf05270 */
[----:B------:R-:W-:-:S06]  /*22d0*/  USEL UR7, URZ, 0x1, UP0 ;  /* 0x000000013f077887 */ /* 0x000fcc0008000000 */
[----:B------:R-:W-:Y:S01]  /*22e0*/  ISETP.NE.AND P0, PT, RZ, UR7, PT ;  /* 0x00000007ff007c0c */ /* 0x000fe2000bf05270 */
[----:B------:R-:W-:-:S12]  /*22f0*/  WARPGROUP.DEPBAR.LE gsb0, 0x1 ;  /* 0x00008000000079c5 */ /* 0x000fd80000010100 */
[----:B------:R-:W-:Y:S05]  /*2300*/  @!P0 BRA `(.L_x_28) ;  /* 0x0000000400088947 */ /* 0x000fea0003800000 */
[----:B------:R-:W-:Y:S02]  /*2310*/  WARPGROUP.DEPBAR.LE gsb0, 0x0 ;  /* 0x00008000000079c5 */ /* 0x000fe40000010000 */
[----:B------:R-:W-:-:S01]  /*2320*/  FADD R147, R56, R147 ;  /* 0x0000009338937221 */ /* 0x000fc20000000000 */
[----:B------:R-:W-:Y:S01]  /*2330*/  FADD R142, R57, R142 ;  /* 0x0000008e398e7221 */ /* 0x000fe20000000000 */
        /* <DEDUP_REMOVED lines=62> */
[----:B------:R-:W-:-:S06]  /*2720*/  UMOV UR6, URZ ;  /* 0x0000003f00067c82 */ /* 0x000fcc0008000000 */
.L_x_28:
[----:B------:R-:W-:Y:S05]  /*2730*/  @!P1 BRA `(.L_x_29) ;  /* 0x0000000000049947 */ /* 0x000fea0003800000 */
[----:B------:R-:W-:Y:S01]  /*2740*/  BPT.TRAP 0x1 ;  /* 0x000000040000795c */ /* 0x000fe20000300000 */
.L_x_29:
[----:B------:R-:W-:-:S13]  /*2750*/  ISETP.NE.AND P0, PT, R6, RZ, PT ;  /* 0x000000ff0600720c */ /* 0x000fda0003f05270 */
[----:B01----:R-:W-:-:S05]  /*2760*/  @P0 LEA R14, R13, UR10, 0x3 ;  /* 0x0000000a0d0e0c11 */ /* 0x003fca000f8e18ff */
[----:B------:R-:W-:-:S05]  /*2770*/  @P0 VIADD R14, R14, 0x28 ;  /* 0x000000280e0e0836 */ /* 0x000fca0000000000 */
[----:B------:R-:W-:-:S04]  /*2780*/  @P0 PRMT R14, R5, 0x654, R14 ;  /* 0x00000654050e0816 */ /* 0x000fc8000000000e */
[----:B------:R0:W-:Y:S01]  /*2790*/  @P0 SYNCS.ARRIVE.TRANS64.RED.A1T0 RZ, [R14+URZ], RZ ;  /* 0x000000ff0eff09a7 */ /* 0x0001e2000810043f */
[----:B------:R-:W-:-:S13]  /*27a0*/  ISETP.GT.U32.AND P0, PT, R4, 0x1, PT ;  /* 0x000000010400780c */ /* 0x000fda0003f04070 */
[----:B0-----:R-:W-:Y:S05]  /*27b0*/  @P0 BRA `(.L_x_30) ;  /* 0x0000000000040947 */ /* 0x001fea0003800000 */
[----:B------:R-:W-:Y:S01]  /*27c0*/  BPT.TRAP 0x1 ;  /* 0x000000040000795c */ /* 0x000fe20000300000 */
.L_x_30:
[----:B------:R-:W-:Y:S01]  /*27d0*/  UIADD3 UR18, UR18, 0x1, URZ ;  /* 0x0000000112127890 */ /* 0x000fe2000fffe03f */
[C---:B------:R-:W-:Y:S01]  /*27e0*/  ISETP.GT.AND P1, PT, R12.reuse, 0x1, PT ;  /* 0x000000010c00780c */ /* 0x040fe20003f24270 */
[----:B------:R-:W-:Y:S02]  /*27f0*/  VIADD R13, R13, 0x1 ;  /* 0x000000010d0d7836 */ /* 0x000fe40000000000 */
[----:B------:R-:W-:Y:S01]  /*2800*/  UISETP.NE.AND UP0, UPT, UR18, 0x5, UPT ;  /* 0x000000051200788c */ /* 0x000fe2000bf05270 */
[----:B------:R-:W-:Y:S02]  /*2810*/  VIADD R12, R12, 0xffffffff ;  /* 0xffffffff0c0c7836 */ /* 0x000fe40000000000 */
[C---:B------:R-:W-:Y:S01]  /*2820*/  ISETP.NE.AND P0, PT, R13.reuse, 0x5, PT ;  /* 0x000000050d00780c */ /* 0x040fe20003f05270 */
[----:B------:R-:W-:Y:S02]  /*2830*/  USEL UR8, URZ, 0x1, UP0 ;  /* 0x000000013f087887 */ /* 0x000fe40008000000 */
[----:B------:R-:W-:Y:S01]  /*2840*/  USEL UR18, UR18, URZ, UP0 ;  /* 0x0000003f12127287 */ /* 0x000fe20008000000 */
[----:B------:R-:W-:-:S03]  /*2850*/  SEL R13, R13, RZ, P0 ;  /* 0x000000ff0d0d7207 */ /* 0x000fc60000000000 */
[----:B------:R-:W-:Y:S01]  /*2860*/  LOP3.LUT R16, R16, UR8, RZ, 0x3c, !PT ;  /* 0x0000000810107c12 */ /* 0x000fe2000f8e3cff */
[----:B------:R-:W-:Y:S01]  /*2870*/  UMOV UR8, 0x1 ;  /* 0x0000000100087882 */ /* 0x000fe20000000000 */
[----:B------:R-:W-:Y:S06]  /*2880*/  @P1 BRA `(.L_x_31) ;  /* 0xfffffff800081947 */ /* 0x000fec000383ffff */
.L_x_23:
[----:B------:R-:W-:Y:S01]  /*2890*/  UISETP.NE.AND UP0, UPT, UR6, URZ, UPT ;  /* 0x0000003f0600728c */ /* 0x000fe2000bf05270 */
[----:B01----:R-:W0:Y:S03]  /*28a0*/  LDC R12, c[0x0][0x28c] ;  /* 0x0000a300ff0c7b82 */ /* 0x003e260000000800 */
[----:B------:R-:W-:-:S06]  /*28b0*/  USEL UR6, URZ, 0x1, !UP0 ;  /* 0x000000013f067887 */ /* 0x000fcc000c000000 */
[----:B------:R-:W-:Y:S02]  /*28c0*/  ISETP.NE.AND P0, PT, RZ, UR6, PT ;  /* 0x00000006ff007c0c */ /* 0x000fe4000bf05270 */
[----:B0-----:R-:W-:-:S11]  /*28d0*/  ISETP.GE.AND P1, PT, R12, 0x1, PT ;  /* 0x000000010c00780c */ /* 0x001fd60003f26270 */
[----:B------:R-:W-:Y:S05]  /*28e0*/  @!P0 BRA `(.L_x_32) ;  /* 0x0000000400048947 */ /* 0x000fea0003800000 */
[----:B------:R-:W-:Y:S02]  /*28f0*/  WARPGROUP.DEPBAR.LE gsb0, 0x0 ;  /* 0x00008000000079c5 */ /* 0x000fe40000010000 */
[----:B------:R-:W-:Y:S01]  /*2900*/  FADD R147, R56, R147 ;  /* 0x0000009338937221 */ /* 0x000fe20000000000 */
        /* <DEDUP_REMOVED lines=62> */
[----:B------:R-:W-:-:S07]  /*2cf0*/  FADD R20, R20, R55 ;  /* 0x0000003714147221 */ /* 0x000fce0000000000 */
.L_x_32:
[----:B------:R-:W-:Y:S02]  /*2d00*/  WARPGROUP.DEPBAR.LE gsb0, 0x0 ;  /* 0x00008000000079c5 */ /* 0x000fe40000010000 */
[----:B------:R-:W-:Y:S05]  /*2d10*/  @!P1 BRA `(.L_x_33) ;  /* 0x0000000000549947 */ /* 0x000fea0003800000 */
[----:B------:R-:W-:-:S13]  /*2d20*/  ISETP.NE.AND P0, PT, R144, 0x3, PT ;  /* 0x000000039000780c */ /* 0x000fda0003f05270 */
[----:B------:R-:W-:Y:S05]  /*2d30*/  @!P0 BRA `(.L_x_34) ;  /* 0x0000000000048947 */ /* 0x000fea0003800000 */
[----:B------:R-:W-:Y:S01]  /*2d40*/  BPT.TRAP 0x1 ;  /* 0x000000040000795c */ /* 0x000fe20000300000 */
.L_x_34:
[----:B------:R-:W-:Y:S01]  /*2d50*/  ISETP.NE.AND P0, PT, R6, RZ, PT ;  /* 0x000000ff0600720c */ /* 0x000fe20003f05270 */
[----:B------:R-:W-:Y:S01]  /*2d60*/  BSSY B0, `(.L_x_35) ;  /* 0x000000e000007945 */ /* 0x000fe20003800000 */
[----:B------:R-:W-:-:S11]  /*2d70*/  ISETP.GT.U32.AND P1, PT, R4, 0x1, PT ;  /* 0x000000010400780c */ /* 0x000fd60003f24070 */
[----:B------:R-:W-:Y:S05]  /*2d80*/  @!P0 BRA `(.L_x_36) ;  /* 0x00000000002c8947 */ /* 0x000fea0003800000 */
[----:B------:R-:W-:-:S04]  /*2d90*/  UISETP.LT.AND UP0, UPT, UR9, 0x1, UPT ;  /* 0x000000010900788c */ /* 0x000fc8000bf01270 */
[----:B------:R-:W-:-:S04]  /*2da0*/  USEL UR8, UR9, 0x1, UP0 ;  /* 0x0000000109087887 */ /* 0x000fc80008000000 */
[----:B------:R-:W-:-:S04]  /*2db0*/  UIADD3 UR8, UR5, UR9, -UR8 ;  /* 0x0000000905087290 */ /* 0x000fc8000fffe808 */
[----:B------:R-:W-:-:S04]  /*2dc0*/  UIMAD.WIDE.U32 UR6, UR8, -0x33333333, URZ ;  /* 0xcccccccd080678a5 */ /* 0x000fc8000f8e003f */
[----:B------:R-:W-:-:S04]  /*2dd0*/  USHF.R.U32.HI UR6, URZ, 0x2, UR7 ;  /* 0x000000023f067899 */ /* 0x000fc80008011607 */
[----:B------:R-:W-:-:S04]  /*2de0*/  UIMAD UR8, UR6, -0x5, UR8 ;  /* 0xfffffffb060878a4 */ /* 0x000fc8000f8e0208 */
[----:B------:R-:W-:-:S04]  /*2df0*/  ULEA UR8, UR8, UR10, 0x3 ;  /* 0x0000000a08087291 */ /* 0x000fc8000f8e183f */
[----:B------:R-:W-:-:S06]  /*2e00*/  UIADD3 UR8, UR8, 0x28, URZ ;  /* 0x0000002808087890 */ /* 0x000fcc000fffe03f */
[----:B------:R-:W-:-:S05]  /*2e10*/  IMAD.U32 R12, RZ, RZ, UR8 ;  /* 0x00000008ff0c7e24 */ /* 0x000fca000f8e00ff */
[----:B------:R-:W-:-:S04]  /*2e20*/  PRMT R12, R5, 0x654, R12 ;  /* 0x00000654050c7816 */ /* 0x000fc8000000000c */
[----:B------:R0:W-:Y:S03]  /*2e30*/  SYNCS.ARRIVE.TRANS64.RED.A1T0 RZ, [R12+URZ], RZ ;  /* 0x000000ff0cff79a7 */ /* 0x0001e6000810043f */
.L_x_36:
[----:B------:R-:W-:Y:S05]  /*2e40*/  BSYNC B0 ;  /* 0x0000000000007941 */ /* 0x000fea0003800000 */
.L_x_35:
[----:B------:R-:W-:Y:S05]  /*2e50*/  @P1 BRA `(.L_x_33) ;  /* 0x0000000000041947 */ /* 0x000fea0003800000 */
[----:B------:R-:W-:Y:S01]  /*2e60*/  BPT.TRAP 0x1 ;  /* 0x000000040000795c */ /* 0x000fe20000300000 */
.L_x_33:
[----:B------:R-:W1:Y:S01]  /*2e70*/  LDC R16, c[0x0][0x288] ;  /* 0x0000a200ff107b82 */ /* 0x000e620000000800 */
[----:B------:R-:W-:Y:S01]  /*2e80*/  IMAD.SHL.U32 R33, R11, 0x40, RZ ;  /* 0x000000400b217824 */ /* 0x000fe200078e00ff */
[--C-:B0-----:R-:W-:Y:S01]  /*2e90*/  SHF.R.U32.HI R12, RZ, 0x2, R0.reuse ;  /* 0x00000002ff0c7819 */ /* 0x101fe20000011600 */
[----:B------:R-:W-:Y:S01]  /*2ea0*/  UIADD3 UR5, UR9, UR5, URZ ;  /* 0x0000000509057290 */ /* 0x000fe2000fffe03f */
[----:B------:R-:W-:Y:S01]  /*2eb0*/  LOP3.LUT R14, R0, 0x60, RZ, 0xc0, !PT ;  /* 0x00000060000e7812 */ /* 0x000fe200078ec0ff */
[----:B------:R-:W-:Y:S01]  /*2ec0*/  IMAD.SHL.U32 R34, R10, 0x100, RZ ;  /* 0x000001000a227824 */ /* 0x000fe200078e00ff */
[----:B------:R-:W-:Y:S01]  /*2ed0*/  SHF.R.U32.HI R15, RZ, 0x7, R0 ;  /* 0x00000007ff0f7819 */ /* 0x000fe20000011600 */
[----:B------:R-:W-:Y:S01]  /*2ee0*/  UISETP.GT.U32.AND UP0, UPT, UR5, 0x4, UPT ;  /* 0x000000040500788c */ /* 0x000fe2000bf04070 */
[----:B------:R-:W-:Y:S01]  /*2ef0*/  LOP3.LUT R13, R12, 0x7, RZ, 0xc0, !PT ;  /* 0x000000070c0d7812 */ /* 0x000fe200078ec0ff */
[C---:B------:R-:W-:Y:S01]  /*2f00*/  IMAD.SHL.U32 R26, R0.reuse, 0x2, RZ ;  /* 0x00000002001a7824 */ /* 0x040fe200078e00ff */
[----:B------:R-:W-:Y:S01]  /*2f10*/  SHF.R.U32.HI R14, RZ, 0x1, R14 ;  /* 0x00000001ff0e7819 */ /* 0x000fe2000001160e */
[----:B------:R-:W-:Y:S01]  /*2f20*/  ULDC UR12, c[0x0][0x284] ;  /* 0x0000a100000c7ab9 */ /* 0x000fe20000000800 */
[----:B------:R-:W-:Y:S01]  /*2f30*/  LOP3.LUT R12, R15, 0x1, RZ, 0xc0, !PT ;  /* 0x000000010f0c7812 */ /* 0x000fe200078ec0ff */
[----:B------:R-:W-:Y:S01]  /*2f40*/  UISETP.LT.U32.AND UP0, UPT, UR9, 0x5, UP0 ;  /* 0x000000050900788c */ /* 0x000fe20008701070 */
[----:B------:R-:W-:Y:S01]  /*2f50*/  IADD3 R17, RZ, -R14, -R13 ;  /* 0x8000000eff117210 */ /* 0x000fe20007ffe80d */
[----:B------:R-:W-:Y:S01]  /*2f60*/  UISETP.GE.U32.AND UP1, UPT, UR9, 0x5, UPT ;  /* 0x000000050900788c */ /* 0x000fe2000bf26070 */
[----:B------:R-:W-:Y:S01]  /*2f70*/  LOP3.LUT R15, R0, 0x3, RZ, 0xc0, !PT ;  /* 0x00000003000f7812 */ /* 0x000fe200078ec0ff */
[C---:B------:R-:W-:Y:S01]  /*2f80*/  IMAD.SHL.U32 R24, R12.reuse, 0x40, RZ ;  /* 0x000000400c187824 */ /* 0x040fe200078e00ff */
[----:B------:R-:W-:Y:S01]  /*2f90*/  SHF.R.S32.HI R29, RZ, 0x1f, R7 ;  /* 0x0000001fff1d7819 */ /* 0x000fe20000011407 */
[----:B------:R-:W-:Y:S01]  /*2fa0*/  UIMAD.WIDE.U32 UR6, UR5, -0x33333333, URZ ;  /* 0xcccccccd050678a5 */ /* 0x000fe2000f8e003f */
[C---:B------:R-:W-:Y:S01]  /*2fb0*/  LOP3.LUT R26, R33.reuse, 0x6, R26, 0xf8, !PT ;  /* 0x00000006211a7812 */ /* 0x040fe200078ef81a */
[----:B------:R-:W-:Y:S01]  /*2fc0*/  USEL UR8, URZ, 0x1, !UP0 ;  /* 0x000000013f087887 */ /* 0x000fe2000c000000 */
[----:B------:R-:W-:Y:S01]  /*2fd0*/  IMAD R17, R12, -0x40, R17 ;  /* 0xffffffc00c117824 */ /* 0x000fe200078e0211 */
[----:B------:R-:W-:Y:S01]  /*2fe0*/  ULDC.64 UR10, c[0x0][0x5d0] ;  /* 0x00017400000a7ab9 */ /* 0x000fe20000000a00 */
[----:B-1----:R-:W-:Y:S01]  /*2ff0*/  ISETP.GE.AND P0, PT, R33, R16, PT ;  /* 0x000000102100720c */ /* 0x002fe20003f06270 */
[----:B------:R-:W-:Y:S01]  /*3000*/  IMAD R12, R15, -0x2, R16 ;  /* 0xfffffffe0f0c7824 */ /* 0x000fe200078e0210 */
[----:B------:R-:W-:Y:S01]  /*3010*/  SHF.R.S32.HI R27, RZ, 0x1f, R26 ;  /* 0x0000001fff1b7819 */ /* 0x000fe2000001141a */
[----:B------:R-:W-:Y:S01]  /*3020*/  IMAD R16, R29, UR10, RZ ;  /* 0x0000000a1d107c24 */ /* 0x000fe2000f8e02ff */
[----:B------:R-:W-:Y:S01]  /*3030*/  ISETP.GE.OR P0, PT, R34, UR12, P0 ;  /* 0x0000000c22007c0c */ /* 0x000fe20008706670 */
[----:B------:R-:W-:Y:S01]  /*3040*/  USHF.R.U32.HI UR6, URZ, 0x2, UR7 ;  /* 0x000000023f067899 */ /* 0x000fe20008011607 */
[----:B------:R-:W-:Y:S01]  /*3050*/  LOP3.LUT R35, R24, 0x40, R13, 0xe2, !PT ;  /* 0x0000004018237812 */ /* 0x000fe200078ee20d */
[----:B------:R-:W-:Y:S01]  /*3060*/  ULOP3.LUT UR4, UR4, UR8, URZ, 0x3c, !UPT ;  /* 0x0000000804047292 */ /* 0x000fe2000f8e3c3f */
[----:B------:R-:W-:Y:S01]  /*3070*/  IMAD.WIDE R24, R10, 0x100, RZ ;  /* 0x000001000a187825 */ /* 0x000fe200078e02ff */
[----:B------:R-:W-:Y:S01]  /*3080*/  UIMAD UR5, UR6, -0x5, UR5 ;  /* 0xfffffffb060578a4 */ /* 0x000fe2000f8e0205 */
[----:B------:R-:W-:Y:S01]  /*3090*/  IADD3 R34, -R34, UR12, R17 ;  /* 0x0000000c22227c10 */ /* 0x000fe2000fffe111 */
[----:B------:R-:W-:Y:S01]  /*30a0*/  @UP1 ULOP3.LUT UR4, UR4, 0x1, UR6, 0x78, !UPT ;  /* 0x0000000104041892 */ /* 0x000fe2000f8e7806 */
[C---:B------:R-:W-:Y:S01]  /*30b0*/  IMAD R13, R7.reuse, UR11, R16 ;  /* 0x0000000b070d7c24 */ /* 0x040fe2000f8e0210 */
[----:B------:R-:W-:Y:S01]  /*30c0*/  LOP3.LUT R35, R24, R35, R14, 0xfe, !PT ;  /* 0x0000002318237212 */ /* 0x000fe200078efe0e */
[----:B------:R-:W-:-:S04]  /*30d0*/  IMAD.WIDE.U32 R10, R7, UR10, R26 ;  /* 0x0000000a070a7c25 */ /* 0x000fc8000f8e001a */
[----:B------:R-:W-:Y:S02]  /*30e0*/  IMAD.IADD R11, R11, 0x1, R13 ;  /* 0x000000010b0b7824 */ /* 0x000fe400078e020d */
[----:B------:R-:W-:Y:S02]  /*30f0*/  IMAD.IADD R33, R12, 0x1, -R33 ;  /* 0x000000010c217824 */ /* 0x000fe400078e0a21 */
[----:B------:R-:W-:Y:S01]  /*3100*/  IMAD.MOV.U32 R32, RZ, RZ, -0x1 ;  /* 0xffffffffff207424 */ /* 0x000fe200078e00ff */
[----:B------:R-:W-:Y:S06]  /*3110*/  @P0 BRA `(.L_x_37) ;  /* 0x0000004800040947 */ /* 0x000fec0003800000 */
[----:B------:R-:W0:Y:S01]  /*3120*/  LDC.64 R30, c[0x0][0x5c8] ;  /* 0x00017200ff1e7b82 */ /* 0x000e220000000a00 */
[----:B------:R-:W-:Y:S01]  /*3130*/  ULDC.64 UR6, c[0x0][0x5c0] ;  /* 0x0001700000067ab9 */ /* 0x000fe20000000a00 */
[----:B------:R-:W-:Y:S01]  /*3140*/  BSSY B0, `(.L_x_37) ;  /* 0x000047e000007945 */ /* 0x000fe20003800000 */
[-C--:B0-----:R-:W-:Y:S02]  /*3150*/  IMAD R12, R25, R30.reuse, RZ ;  /* 0x0000001e190c7224 */ /* 0x081fe400078e02ff */
[----:B------:R-:W-:-:S04]  /*3160*/  IMAD.WIDE.U32 R10, R35, R30, R10 ;  /* 0x0000001e230a7225 */ /* 0x000fc800078e000a */
[----:B------:R-:W-:Y:S01]  /*3170*/  IMAD R15, R35, R31, R12 ;  /* 0x0000001f230f7224 */ /* 0x000fe200078e020c */
[----:B------:R-:W-:Y:S01]  /*3180*/  IADD3 R16, P4, R10, UR6, RZ ;  /* 0x000000060a107c10 */ /* 0x000fe2000ff9e0ff */
[C---:B------:R-:W-:Y:S01]  /*3190*/  IMAD.SHL.U32 R13, R30.reuse, 0x80, RZ ;  /* 0x000000801e0d7824 */ /* 0x040fe200078e00ff */
[C---:B------:R-:W-:Y:S01]  /*31a0*/  LEA R28, P2, R30.reuse, R10, 0x3 ;  /* 0x0000000a1e1c7211 */ /* 0x040fe200078418ff */
[----:B------:R-:W-:Y:S01]  /*31b0*/  IMAD.IADD R36, R11, 0x1, R15 ;  /* 0x000000010b247824 */ /* 0x000fe200078e020f */
[----:B------:R-:W-:Y:S02]  /*31c0*/  SHF.L.U64.HI R11, R30, 0x7, R31 ;  /* 0x000000071e0b7819 */ /* 0x000fe4000001021f */
[----:B------:R-:W-:Y:S02]  /*31d0*/  IADD3 R12, P1, P0, R10, UR6, R13 ;  /* 0x000000060a0c7c10 */ /* 0x000fe4000f83e00d */
[----:B------:R-:W-:Y:S02]  /*31e0*/  IADD3.X R17, R36, UR7, RZ, P4, !PT ;  /* 0x0000000724117c10 */ /* 0x000fe4000a7fe4ff */
[----:B---3-5:R-:W-:-:S02]  /*31f0*/  FSETP.NEU.AND P4, PT, R9, RZ, PT ;  /* 0x000000ff0900720b */ /* 0x028fc40003f8d000 */
[----:B------:R-:W-:Y:S02]  /*3200*/  LEA.HI.X R30, R30, R36, R31, 0x3, P2 ;  /* 0x000000241e1e7211 */ /* 0x000fe400010f1c1f */
[C---:B------:R-:W-:Y:S02]  /*3210*/  IADD3 R14, P2, R28.reuse, UR6, RZ ;  /* 0x000000061c0e7c10 */ /* 0x040fe4000ff5e0ff */
[----:B------:R-:W-:Y:S02]  /*3220*/  IADD3 R10, P5, P6, R28, UR6, R13 ;  /* 0x000000061c0a7c10 */ /* 0x000fe4000febe00d */
[--C-:B------:R-:W-:Y:S02]  /*3230*/  IADD3.X R13, R36, UR7, R11.reuse, P1, P0 ;  /* 0x00000007240d7c10 */ /* 0x100fe40008fe040b */
[C---:B------:R-:W-:Y:S02]  /*3240*/  IADD3.X R15, R30.reuse, UR7, RZ, P2, !PT ;  /* 0x000000071e0f7c10 */ /* 0x040fe400097fe4ff */
[----:B------:R-:W-:Y:S01]  /*3250*/  IADD3.X R11, R30, UR7, R11, P5, P6 ;  /* 0x000000071e0b7c10 */ /* 0x000fe2000afec40b */
[----:B------:R-:W-:Y:S06]  /*3260*/  @!P4 BRA `(.L_x_38) ;  /* 0x00000034009cc947 */ /* 0x000fec0003800000 */
[----:B------:R-:W-:Y:S01]  /*3270*/  ULDC.64 UR6, c[0x0][0x5b8] ;  /* 0x00016e0000067ab9 */ /* 0x000fe20000000a00 */
[----:B------:R-:W-:Y:S01]  /*3280*/  ISETP.GE.AND P0, PT, R34, 0x1, PT ;  /* 0x000000012200780c */ /* 0x000fe20003f06270 */
[----:B------:R-:W-:Y:S01]  /*3290*/  IMAD R28, R29, UR6, RZ ;  /* 0x000000061d1c7c24 */ /* 0x000fe2000f8e02ff */
[----:B------:R-:W-:Y:S01]  /*32a0*/  ULDC.64 UR10, c[0x0][0x5a8] ;  /* 0x00016a00000a7ab9 */ /* 0x000fe20000000a00 */
[----:B------:R-:W-:Y:S01]  /*32b0*/  IMAD.WIDE.U32 R26, R7, UR6, R26 ;  /* 0x00000006071a7c25 */ /* 0x000fe2000f8e001a */
[----:B------:R-:W-:Y:S01]  /*32c0*/  ISETP.LT.OR P4, PT, R33, 0x1, !P0 ;  /* 0x000000012100780c */ /* 0x000fe20004781670 */
[----:B------:R-:W-:Y:S02]  /*32d0*/  BSSY B1, `(.L_x_39) ;  /* 0x000000c000017945 */ /* 0x000fe40003800000 */
[----:B------:R-:W-:Y:S01]  /*32e0*/  IMAD R7, R7, UR7, R28 ;  /* 0x0000000707077c24 */ /* 0x000fe2000f8e021c */
[----:B------:R-:W-:Y:S02]  /*32f0*/  ULDC.64 UR6, c[0x0][0x5b0] ;  /* 0x00016c0000067ab9 */ /* 0x000fe40000000a00 */
[----:B------:R-:W-:-:S02]  /*3300*/  IMAD R30, R25, UR6, RZ ;  /* 0x00000006191e7c24 */ /* 0x000fc4000f8e02ff */
[----:B------:R-:W-:Y:S02]  /*3310*/  IMAD.IADD R27, R27, 0x1, R7 ;  /* 0x000000011b1b7824 */ /* 0x000fe400078e0207 */
[C---:B------:R-:W-:Y:S02]  /*3320*/  IMAD R7, R35.reuse, UR7, R30 ;  /* 0x0000000723077c24 */ /* 0x040fe4000f8e021e */
[----:B------:R-:W-:-:S03]  /*3330*/  IMAD.WIDE.U32 R28, R35, UR6, R26 ;  /* 0x00000006231c7c25 */ /* 0x000fc6000f8e001a */
[----:B------:R-:W-:-:S04]  /*3340*/  IADD3 R28, P1, R28, UR10, RZ ;  /* 0x0000000a1c1c7c10 */ /* 0x000fc8000ff3e0ff */
[--C-:B------:R-:W-:Y:S02]  /*3350*/  IADD3.X R29, R29, UR11, R7.reuse, P1, !PT ;  /* 0x0000000b1d1d7c10 */ /* 0x100fe40008ffe407 */
[----:B------:R-:W-:Y:S01]  /*3360*/  PRMT R7, RZ, 0x7610, R7 ;  /* 0x00007610ff077816 */ /* 0x000fe20000000007 */
[----:B------:R-:W-:Y:S06]  /*3370*/  @P4 BRA `(.L_x_40) ;  /* 0x0000000000044947 */ /* 0x000fec0003800000 */
[----:B------:R0:W5:Y:S02]  /*3380*/  LDG.E.U8 R7, desc[UR16][R28.64] ;  /* 0x000000101c077981 */ /* 0x000164000c1e1100 */
.L_x_40:
[----:B------:R-:W-:Y:S05]  /*3390*/  BSYNC B1 ;  /* 0x0000000000017941 */ /* 0x000fea0003800000 */
.L_x_39:
[----:B-----5:R-:W-:Y:S01]  /*33a0*/  LOP3.LUT R7, R7, 0xff, RZ, 0xc0, !PT ;  /* 0x000000ff07077812 */ /* 0x020fe200078ec0ff */
[----:B------:R-:W-:Y:S01]  /*33b0*/  BSSY B1, `(.L_x_41) ;  /* 0x000000b000017945 */ /* 0x000fe20003800000 */
[----:B------:R-:W-:Y:S02]  /*33c0*/  ISETP.LT.OR P2, PT, R33, 0x2, !P0 ;  /* 0x000000022100780c */ /* 0x000fe40004741670 */
[----:B------:R-:W-:-:S05]  /*33d0*/  F2FP.F16.E5M2.UNPACK_B R7, R7 ;  /* 0x00000007ff07723e */ /* 0x000fca00020004ff */
[----:B------:R-:W-:Y:S01]  /*33e0*/  HADD2.F32 R30, -RZ, R7.H0_H0 ;  /* 0x20000007ff1e7230 */ /* 0x000fe20000004100 */
[----:B------:R-:W-:-:S04]  /*33f0*/  PRMT R7, RZ, 0x7610, R7 ;  /* 0x00007610ff077816 */ /* 0x000fc80000000007 */
[----:B------:R-:W-:-:S04]  /*3400*/  FMUL R30, R30, R9 ;  /* 0x000000091e1e7220 */ /* 0x000fc80000400000 */
[----:B--2---:R-:W-:-:S05]  /*3410*/  FFMA R30, R147, R8, R30 ;  /* 0x00000008931e7223 */ /* 0x004fca000000001e */
[----:B------:R-:W-:-:S05]  /*3420*/  F2FP.SATFINITE.E5M2.F32.PACK_AB_MERGE_C R31, RZ, R30, RZ ;  /* 0x0000001eff1f723e */ /* 0x000fca00048060ff */
[----:B------:R1:W-:Y:S01]  /*3430*/  @!P4 STG.E.U8 desc[UR16][R16.64], R31 ;  /* 0x0000001f1000c986 */ /* 0x0003e2000c101110 */
[----:B------:R-:W-:Y:S05]  /*3440*/  @P2 BRA `(.L_x_42) ;  /* 0x0000000000042947 */ /* 0x000fea0003800000 */
[----:B------:R2:W5:Y:S02]  /*3450*/  LDG.E.U8 R7, desc[UR16][R28.64+0x1] ;  /* 0x000001101c077981 */ /* 0x000564000c1e1100 */
.L_x_42:
[----:B------:R-:W-:Y:S05]  /*3460*/  BSYNC B1 ;  /* 0x0000000000017941 */ /* 0x000fea0003800000 */
.L_x_41:
[----:B-----5:R-:W-:Y:S01]  /*3470*/  LOP3.LUT R7, R7, 0xff, RZ, 0xc0, !PT ;  /* 0x000000ff07077812 */ /* 0x020fe200078ec0ff */
[----:B------:R-:W-:Y:S01]  /*3480*/  BSSY B1, `(.L_x_43) ;  /* 0x0000013000017945 */ /* 0x000fe20003800000 */
[----:B------:R-:W-:Y:S02]  /*3490*/  IADD3 R37, P1, R35, 0x8, RZ ;  /* 0x0000000823257810 */ /* 0x000fe40007f3e0ff */
[----:B------:R-:W-:-:S03]  /*34a0*/  F2FP.F16.E5M2.UNPACK_B R7, R7 ;  /* 0x00000007ff07723e */ /* 0x000fc600020004ff */
[----:B-1----:R-:W-:Y:S01]  /*34b0*/  IMAD.X R31, RZ, RZ, R25, P1 ;  /* 0x000000ffff1f7224 */ /* 0x002fe200008e0619 */
[----:B------:R-:W-:Y:S01]  /*34c0*/  ISETP.GE.AND P1, PT, R34, 0x9, PT ;  /* 0x000000092200780c */ /* 0x000fe20003f26270 */
[----:B------:R-:W-:Y:S02]  /*34d0*/  HADD2.F32 R30, -RZ, R7.H0_H0 ;  /* 0x20000007ff1e7230 */ /* 0x000fe40000004100 */
[----:B------:R-:W-:Y:S01]  /*34e0*/  IMAD R36, R31, UR6, RZ ;  /* 0x000000061f247c24 */ /* 0x000fe2000f8e02ff */
[----:B------:R-:W-:Y:S02]  /*34f0*/  ISETP.LT.OR P5, PT, R33, 0x1, !P1 ;  /* 0x000000012100780c */ /* 0x000fe40004fa1670 */
[----:B------:R-:W-:Y:S01]  /*3500*/  FMUL R7, R30, R9 ;  /* 0x000000091e077220 */ /* 0x000fe20000400000 */
[----:B------:R-:W-:-:S04]  /*3510*/  IMAD.WIDE.U32 R30, R37, UR6, R26 ;  /* 0x00000006251e7c25 */ /* 0x000fc8000f8e001a */
[----:B------:R-:W-:Y:S01]  /*3520*/  FFMA R7, R142, R8, R7 ;  /* 0x000000088e077223 */ /* 0x000fe20000000007 */
[----:B------:R-:W-:Y:S01]  /*3530*/  IMAD R37, R37, UR7, R36 ;  /* 0x0000000725257c24 */ /* 0x000fe2000f8e0224 */
[----:B------:R-:W-:-:S03]  /*3540*/  IADD3 R30, P4, R30, UR10, RZ ;  /* 0x0000000a1e1e7c10 */ /* 0x000fc6000ff9e0ff */
[----:B------:R-:W-:Y:S02]  /*3550*/  F2FP.SATFINITE.E5M2.F32.PACK_AB_MERGE_C R39, RZ, R7, RZ ;  /* 0x00000007ff27723e */ /* 0x000fe400048060ff */
[----:B------:R-:W-:Y:S02]  /*3560*/  IADD3.X R31, R31, UR11, R37, P4, !PT ;  /* 0x0000000b1f1f7c10 */ /* 0x000fe4000a7fe425 */
[----:B------:R-:W-:Y:S01]  /*3570*/  PRMT R7, RZ, 0x7610, R7 ;  /* 0x00007610ff077816 */ /* 0x000fe20000000007 */
[----:B------:R1:W-:Y:S01]  /*3580*/  @!P2 STG.E.U8 desc[UR16][R16.64+0x1], R39 ;  /* 0x000001271000a986 */ /* 0x0003e2000c101110 */
[----:B------:R-:W-:Y:S05]  /*3590*/  @P5 BRA `(.L_x_44) ;  /* 0x0000000000045947 */ /* 0x000fea0003800000 */
[----:B------:R3:W5:Y:S02]  /*35a0*/  LDG.E.U8 R7, desc[UR16][R30.64] ;  /* 0x000000101e077981 */ /* 0x000764000c1e1100 */
.L_x_44:
[----:B------:R-:W-:Y:S05]  /*35b0*/  BSYNC B1 ;  /* 0x0000000000017941 */ /* 0x000fea0003800000 */
.L_x_43:
[----:B-----5:R-:W-:Y:S01]  /*35c0*/  LOP3.LUT R7, R7, 0xff, RZ, 0xc0, !PT ;  /* 0x000000ff07077812 */ /* 0x020fe200078ec0ff */
[----:B------:R-:W-:Y:S01]  /*35d0*/  BSSY B1, `(.L_x_45) ;  /* 0x000000b000017945 */ /* 0x000fe20003800000 */
[----:B------:R-:W-:Y:S02]  /*35e0*/  ISETP.LT.OR P2, PT, R33, 0x2, !P1 ;  /* 0x000000022100780c */ /* 0x000fe40004f41670 */
[----:B------:R-:W-:-:S05]  /*35f0*/  F2FP.F16.E5M2.UNPACK_B R7, R7 ;  /* 0x00000007ff07723e */ /* 0x000fca00020004ff */
[----:B------:R-:W-:Y:S01]  /*3600*/  HADD2.F32 R36, -RZ, R7.H0_H0 ;  /* 0x20000007ff247230 */ /* 0x000fe20000004100 */
[----:B------:R-:W-:-:S04]  /*3610*/  PRMT R7, RZ, 0x7610, R7 ;  /* 0x00007610ff077816 */ /* 0x000fc80000000007 */
[----:B------:R-:W-:-:S04]  /*3620*/  FMUL R36, R36, R9 ;  /* 0x0000000924247220 */ /* 0x000fc80000400000 */
[----:B------:R-:W-:-:S05]  /*3630*/  FFMA R36, R145, R8, R36 ;  /* 0x0000000891247223 */ /* 0x000fca0000000024 */
[----:B------:R-:W-:-:S05]  /*3640*/  F2FP.SATFINITE.E5M2.F32.PACK_AB_MERGE_C R37, RZ, R36, RZ ;  /* 0x00000024ff25723e */ /* 0x000fca00048060ff */
[----:B------:R4:W-:Y:S01]  /*3650*/  @!P5 STG.E.U8 desc[UR16][R14.64], R37 ;  /* 0x000000250e00d986 */ /* 0x0009e2000c101110 */
[----:B------:R-:W-:Y:S05]  /*3660*/  @P2 BRA `(.L_x_46) ;  /* 0x0000000000042947 */ /* 0x000fea0003800000 */
[----:B------:R0:W5:Y:S02]  /*3670*/  LDG.E.U8 R7, desc[UR16][R30.64+0x1] ;  /* 0x000001101e077981 */ /* 0x000164000c1e1100 */
.L_x_46:
[----:B------:R-:W-:Y:S05]  /*3680*/  BSYNC B1 ;  /* 0x0000000000017941 */ /* 0x000fea0003800000 */
.L_x_45:
[----:B-----5:R-:W-:Y:S01]  /*3690*/  LOP3.LUT R7, R7, 0xff, RZ, 0xc0, !PT ;  /* 0x000000ff07077812 */ /* 0x020fe200078ec0ff */
[----:B------:R-:W-:Y:S01]  /*36a0*/  BSSY B1, `(.L_x_47) ;  /* 0x000000b000017945 */ /* 0x000fe20003800000 */
[----:B------:R-:W-:Y:S02]  /*36b0*/  ISETP.LT.OR P4, PT, R33, 0x9, !P0 ;  /* 0x000000092100780c */ /* 0x000fe40004781670 */
[----:B------:R-:W-:-:S05]  /*36c0*/  F2FP.F16.E5M2.UNPACK_B R7, R7 ;  /* 0x00000007ff07723e */ /* 0x000fca00020004ff */
[----:B------:R-:W-:-:S05]  /*36d0*/  HADD2.F32 R36, -RZ, R7.H0_H0 ;  /* 0x20000007ff247230 */ /* 0x000fca0000004100 */
[----:B------:R-:W-:-:S04]  /*36e0*/  FMUL R7, R36, R9 ;  /* 0x0000000924077220 */ /* 0x000fc80000400000 */
[----:B------:R-:W-:-:S05]  /*36f0*/  FFMA R7, R140, R8, R7 ;  /* 0x000000088c077223 */ /* 0x000fca0000000007 */
[----:B----4-:R-:W-:Y:S02]  /*3700*/  F2FP.SATFINITE.E5M2.F32.PACK_AB_MERGE_C R37, RZ, R7, RZ ;  /* 0x00000007ff25723e */ /* 0x010fe400048060ff */
[----:B------:R-:W-:-:S03]  /*3710*/  PRMT R7, RZ, 0x7610, R7 ;  /* 0x00007610ff077816 */ /* 0x000fc60000000007 */
[----:B------:R4:W-:Y:S01]  /*3720*/  @!P2 STG.E.U8 desc[UR16][R14.64+0x1], R37 ;  /* 0x000001250e00a986 */ /* 0x0009e2000c101110 */
[----:B------:R-:W-:Y:S05]  /*3730*/  @P4 BRA `(.L_x_48) ;  /* 0x0000000000044947 */ /* 0x000fea0003800000 */
[----:B------:R0:W5:Y:S02]  /*3740*/  LDG.E.U8 R7, desc[UR16][R28.64+0x8] ;  /* 0x000008101c077981 */ /* 0x000164000c1e1100 */
.L_x_48:
[----:B------:R-:W-:Y:S05]  /*3750*/  BSYNC B1 ;  /* 0x0000000000017941 */ /* 0x000fea0003800000 */
.L_x_47:
        /* <DEDUP_REMOVED lines=8> */
[----:B----4-:R-:W-:-:S05]  /*37e0*/  F2FP.SATFINITE.E5M2.F32.PACK_AB_MERGE_C R37, RZ, R36, RZ ;  /* 0x00000024ff25723e */ /* 0x010fca00048060ff */
[----:B------:R4:W-:Y:S01]  /*37f0*/  @!P4 STG.E.U8 desc[UR16][R16.64+0x8], R37 ;  /* 0x000008251000c986 */ /* 0x0009e2000c101110 */
[----:B------:R-:W-:Y:S05]  /*3800*/  @P2 BRA `(.L_x_50) ;  /* 0x0000000000042947 */ /* 0x000fea0003800000 */
[----:B------:R0:W5:Y:S02]  /*3810*/  LDG.E.U8 R7, desc[UR16][R28.64+0x9] ;  /* 0x000009101c077981 */ /* 0x000164000c1e1100 */
.L_x_50:
[----:B------:R-:W-:Y:S05]  /*3820*/  BSYNC B1 ;  /* 0x0000000000017941 */ /* 0x000fea0003800000 */
.L_x_49:
        /* <DEDUP_REMOVED lines=12> */
.L_x_52:
[----:B------:R-:W-:Y:S05]  /*38f0*/  BSYNC B1 ;  /* 0x0000000000017941 */ /* 0x000fea0003800000 */
.L_x_51:
        /* <DEDUP_REMOVED lines=12> */
.L_x_54:
[----:B------:R-:W-:Y:S05]  /*39c0*/  BSYNC B1 ;  /* 0x0000000000017941 */ /* 0x000fea0003800000 */
.L_x_53:
        /* <DEDUP_REMOVED lines=12> */
.L_x_56:
[----:B------:R-:W-:Y:S05]  /*3a90*/  BSYNC B1 ;  /* 0x0000000000017941 */ /* 0x000fea0003800000 */
.L_x_55:
        /* <DEDUP_REMOVED lines=12> */
.L_x_58:
[----:B------:R-:W-:Y:S05]  /*3b60*/  BSYNC B1 ;  /* 0x0000000000017941 */ /* 0x000fea0003800000 */
.L_x_57:
        /* <DEDUP_REMOVED lines=12> */
.L_x_60:
[----:B------:R-:W-:Y:S05]  /*3c30*/  BSYNC B1 ;  /* 0x0000000000017941 */ /* 0x000fea0003800000 */
.L_x_59:
        /* <DEDUP_REMOVED lines=12> */
.L_x_62:
[----:B------:R-:W-:Y:S05]  /*3d00*/  BSYNC B1 ;  /* 0x0000000000017941 */ /* 0x000fea0003800000 */
.L_x_61:
        /* <DEDUP_REMOVED lines=12> */
.L_x_64:
[----:B------:R-:W-:Y:S05]  /*3dd0*/  BSYNC B1 ;  /* 0x0000000000017941 */ /* 0x000fea0003800000 */
.L_x_63:
        /* <DEDUP_REMOVED lines=12> */
.L_x_66:
[----:B------:R-:W-:Y:S05]  /*3ea0*/  BSYNC B1 ;  /* 0x0000000000017941 */ /* 0x000fea0003800000 */
.L_x_65:
        /* <DEDUP_REMOVED lines=12> */
.L_x_68:
[----:B------:R-:W-:Y:S05]  /*3f70*/  BSYNC B1 ;  /* 0x0000000000017941 */ /* 0x000fea0003800000 */
.L_x_67:
        /* <DEDUP_REMOVED lines=12> */
.L_x_70:
[----:B------:R-:W-:Y:S05]  /*4040*/  BSYNC B1 ;  /* 0x0000000000017941 */ /* 0x000fea0003800000 */
.L_x_69:
        /* <DEDUP_REMOVED lines=12> */
.L_x_72:
[----:B------:R-:W-:Y:S05]  /*4110*/  BSYNC B1 ;  /* 0x0000000000017941 */ /* 0x000fea0003800000 */
.L_x_71:
        /* <DEDUP_REMOVED lines=12> */
.L_x_74:
[----:B------:R-:W-:Y:S05]  /*41e0*/  BSYNC B1 ;  /* 0x0000000000017941 */ /* 0x000fea0003800000 */
.L_x_73:
        /* <DEDUP_REMOVED lines=12> */
.L_x_76:
[----:B------:R-:W-:Y:S05]  /*42b0*/  BSYNC B1 ;  /* 0x0000000000017941 */ /* 0x000fea0003800000 */
.L_x_75:
        /* <DEDUP_REMOVED lines=12> */
.L_x_78:
[----:B------:R-:W-:Y:S05]  /*4380*/  BSYNC B1 ;  /* 0x0000000000017941 */ /* 0x000fea0003800000 */
.L_x_77:
        /* <DEDUP_REMOVED lines=12> */
.L_x_80:
[----:B------:R-:W-:Y:S05]  /*4450*/  BSYNC B1 ;  /* 0x0000000000017941 */ /* 0x000fea0003800000 */
.L_x_79:
        /* <DEDUP_REMOVED lines=12> */
.L_x_82:
[----:B------:R-:W-:Y:S05]  /*4520*/  BSYNC B1 ;  /* 0x0000000000017941 */ /* 0x000fea0003800000 */
.L_x_81:
        /* <DEDUP_REMOVED lines=12> */
.L_x_84:
[----:B------:R-:W-:Y:S05]  /*45f0*/  BSYNC B1 ;  /* 0x0000000000017941 */ /* 0x000fea0003800000 */
.L_x_83:
        /* <DEDUP_REMOVED lines=12> */
.L_x_86:
[----:B------:R-:W-:Y:S05]  /*46c0*/  BSYNC B1 ;  /* 0x0000000000017941 */ /* 0x000fea0003800000 */
.L_x_85:
        /* <DEDUP_REMOVED lines=12> */
.L_x_88:
[----:B------:R-:W-:Y:S05]  /*4790*/  BSYNC B1 ;  /* 0x0000000000017941 */ /* 0x000fea0003800000 */
.L_x_87:
        /* <DEDUP_REMOVED lines=12> */
.L_x_90:
[----:B------:R-:W-:Y:S05]  /*4860*/  BSYNC B1 ;  /* 0x0000000000017941 */ /* 0x000fea0003800000 */
.L_x_89:
        /* <DEDUP_REMOVED lines=12> */
.L_x_92:
[----:B------:R-:W-:Y:S05]  /*4930*/  BSYNC B1 ;  /* 0x0000000000017941 */ /* 0x000fea0003800000 */
.L_x_91:
        /* <DEDUP_REMOVED lines=12> */
.L_x_94:
[----:B------:R-:W-:Y:S05]  /*4a00*/  BSYNC B1 ;  /* 0x0000000000017941 */ /* 0x000fea0003800000 */
.L_x_93:
        /* <DEDUP_REMOVED lines=12> */
.L_x_96:
[----:B------:R-:W-:Y:S05]  /*4ad0*/  BSYNC B1 ;  /* 0x0000000000017941 */ /* 0x000fea0003800000 */
.L_x_95:
        /* <DEDUP_REMOVED lines=12> */
.L_x_98:
[----:B------:R-:W-:Y:S05]  /*4ba0*/  BSYNC B1 ;  /* 0x0000000000017941 */ /* 0x000fea0003800000 */
.L_x_97:
[----:B-----5:R-:W-:Y:S01]  /*4bb0*/  LOP3.LUT R7, R7, 0xff, RZ, 0xc0, !PT ;  /* 0x000000ff07077812 */ /* 0x020fe200078ec0ff */
[----:B------:R-:W-:Y:S01]  /*4bc0*/  BSSY B1, `(.L_x_99) ;  /* 0x000000b000017945 */ /* 0x000fe20003800000 */
[----:B------:R-:W-:Y:S02]  /*4bd0*/  ISETP.LT.OR P2, PT, R33, 0x39, !P1 ;  /* 0x000000392100780c */ /* 0x000fe40004f41670 */
[----:B------:R-:W-:-:S05]  /*4be0*/  F2FP.F16.E5M2.UNPACK_B R7, R7 ;  /* 0x00000007ff07723e */ /* 0x000fca00020004ff */
[----:B0-2---:R-:W-:-:S05]  /*4bf0*/  HADD2.F32 R28, -RZ, R7.H0_H0 ;  /* 0x20000007ff1c7230 */ /* 0x005fca0000004100 */
[----:B------:R-:W-:-:S04]  /*4c00*/  FMUL R7, R28, R9 ;  /* 0x000000091c077220 */ /* 0x000fc80000400000 */
[----:B------:R-:W-:-:S05]  /*4c10*/  FFMA R7, R114, R8, R7 ;  /* 0x0000000872077223 */ /* 0x000fca0000000007 */
[----:B------:R-:W-:Y:S02]  /*4c20*/  F2FP.SATFINITE.E5M2.F32.PACK_AB_MERGE_C R29, RZ, R7, RZ ;  /* 0x00000007ff1d723e */ /* 0x000fe400048060ff */
[----:B------:R-:W-:-:S03]  /*4c30*/  PRMT R7, RZ, 0x7610, R7 ;  /* 0x00007610ff077816 */ /* 0x000fc60000000007 */
[----:B------:R0:W-:Y:S01]  /*4c40*/  @!P0 STG.E.U8 desc[UR16][R16.64+0x39], R29 ;  /* 0x0000391d10008986 */ /* 0x0001e2000c101110 */
[----:B------:R-:W-:Y:S05]  /*4c50*/  @P2 BRA `(.L_x_100) ;  /* 0x0000000000042947 */ /* 0x000fea0003800000 */
[----:B------:R2:W5:Y:S02]  /*4c60*/  LDG.E.U8 R7, desc[UR16][R30.64+0x38] ;  /* 0x000038101e077981 */ /* 0x000564000c1e1100 */
.L_x_100:
[----:B------:R-:W-:Y:S05]  /*4c70*/  BSYNC B1 ;  /* 0x0000000000017941 */ /* 0x000fea0003800000 */
.L_x_99:
[----:B-----5:R-:W-:Y:S01]  /*4c80*/  LOP3.LUT R7, R7, 0xff, RZ, 0xc0, !PT ;  /* 0x000000ff07077812 */ /* 0x020fe200078ec0ff */
[----:B------:R-:W-:Y:S01]  /*4c90*/  BSSY B1, `(.L_x_101) ;  /* 0x000000b000017945 */ /* 0x000fe20003800000 */
[----:B------:R-:W-:Y:S02]  /*4ca0*/  ISETP.LT.OR P1, PT, R33, 0x3a, !P1 ;  /* 0x0000003a2100780c */ /* 0x000fe40004f21670 */
[----:B------:R-:W-:-:S05]  /*4cb0*/  F2FP.F16.E5M2.UNPACK_B R7, R7 ;  /* 0x00000007ff07723e */ /* 0x000fca00020004ff */
[----:B01--4-:R-:W-:Y:S01]  /*4cc0*/  HADD2.F32 R16, -RZ, R7.H0_H0 ;  /* 0x20000007ff107230 */ /* 0x013fe20000004100 */
[----:B------:R-:W-:-:S04]  /*4cd0*/  PRMT R7, RZ, 0x7610, R7 ;  /* 0x00007610ff077816 */ /* 0x000fc80000000007 */
[----:B------:R-:W-:-:S04]  /*4ce0*/  FMUL R16, R16, R9 ;  /* 0x0000000910107220 */ /* 0x000fc80000400000 */
[----:B------:R-:W-:-:S05]  /*4cf0*/  FFMA R16, R117, R8, R16 ;  /* 0x0000000875107223 */ /* 0x000fca0000000010 */
[----:B------:R-:W-:-:S05]  /*4d00*/  F2FP.SATFINITE.E5M2.F32.PACK_AB_MERGE_C R17, RZ, R16, RZ ;  /* 0x00000010ff11723e */ /* 0x000fca00048060ff */
[----:B------:R0:W-:Y:S01]  /*4d10*/  @!P2 STG.E.U8 desc[UR16][R14.64+0x38], R17 ;  /* 0x000038110e00a986 */ /* 0x0001e2000c101110 */
[----:B------:R-:W-:Y:S05]  /*4d20*/  @P1 BRA `(.L_x_102) ;  /* 0x0000000000041947 */ /* 0x000fea0003800000 */
[----:B------:R1:W5:Y:S02]  /*4d30*/  LDG.E.U8 R7, desc[UR16][R30.64+0x39] ;  /* 0x000039101e077981 */ /* 0x000364000c1e1100 */
.L_x_102:
[----:B------:R-:W-:Y:S05]  /*4d40*/  BSYNC B1 ;  /* 0x0000000000017941 */ /* 0x000fea0003800000 */
.L_x_101:
[----:B-----5:R-:W-:Y:S01]  /*4d50*/  LOP3.LUT R7, R7, 0xff, RZ, 0xc0, !PT ;  /* 0x000000ff07077812 */ /* 0x020fe200078ec0ff */
[----:B------:R-:W-:Y:S01]  /*4d60*/  BSSY B1, `(.L_x_103) ;  /* 0x0000013000017945 */ /* 0x000fe20003800000 */
[----:B------:R-:W-:Y:S02]  /*4d70*/  IADD3 R29, P0, R35, 0x80, RZ ;  /* 0x00000080231d7810 */ /* 0x000fe40007f1e0ff */
[----:B------:R-:W-:-:S03]  /*4d80*/  F2FP.F16.E5M2.UNPACK_B R7, R7 ;  /* 0x00000007ff07723e */ /* 0x000fc600020004ff */
[----:B0-----:R-:W-:Y:S01]  /*4d90*/  IMAD.X R17, RZ, RZ, R25, P0 ;  /* 0x000000ffff117224 */ /* 0x001fe200000e0619 */
        /* <DEDUP_REMOVED lines=9> */
[----:B-123--:R-:W-:Y:S02]  /*4e30*/  F2FP.SATFINITE.E5M2.F32.PACK_AB_MERGE_C R31, RZ, R7, RZ ;  /* 0x00000007ff1f723e */ /* 0x00efe400048060ff */
[----:B------:R-:W-:Y:S02]  /*4e40*/  IADD3.X R17, R17, UR11, R29, P2, !PT ;  /* 0x0000000b11117c10 */ /* 0x000fe400097fe41d */
[----:B------:R-:W-:Y:S01]  /*4e50*/  PRMT R7, RZ, 0x7610, R7 ;  /* 0x00007610ff077816 */ /* 0x000fe20000000007 */
[----:B------:R0:W-:Y:S01]  /*4e60*/  @!P1 STG.E.U8 desc[UR16][R14.64+0x39], R31 ;  /* 0x0000391f0e009986 */ /* 0x0001e2000c101110 */
[----:B------:R-:W-:Y:S05]  /*4e70*/  @P4 BRA `(.L_x_104) ;  /* 0x0000000000044947 */ /* 0x000fea0003800000 */
[----:B------:R1:W5:Y:S02]  /*4e80*/  LDG.E.U8 R7, desc[UR16][R16.64] ;  /* 0x0000001010077981 */ /* 0x000364000c1e1100 */
.L_x_104:
[----:B------:R-:W-:Y:S05]  /*4e90*/  BSYNC B1 ;  /* 0x0000000000017941 */ /* 0x000fea0003800000 */
.L_x_103:
[----:B-----5:R-:W-:Y:S01]  /*4ea0*/  LOP3.LUT R7, R7, 0xff, RZ, 0xc0, !PT ;  /* 0x000000ff07077812 */ /* 0x020fe200078ec0ff */
[----:B------:R-:W-:Y:S01]  /*4eb0*/  BSSY B1, `(.L_x_105) ;  /* 0x000000b000017945 */ /* 0x000fe20003800000 */
[----:B------:R-:W-:Y:S02]  /*4ec0*/  ISETP.LT.OR P2, PT, R33, 0x2, !P0 ;  /* 0x000000022100780c */ /* 0x000fe40004741670 */
[----:B------:R-:W-:-:S05]  /*4ed0*/  F2FP.F16.E5M2.UNPACK_B R7, R7 ;  /* 0x00000007ff07723e */ /* 0x000fca00020004ff */
[----:B0-----:R-:W-:Y:S01]  /*4ee0*/  HADD2.F32 R14, -RZ, R7.H0_H0 ;  /* 0x20000007ff0e7230 */ /* 0x001fe20000004100 */
[----:B------:R-:W-:-:S04]  /*4ef0*/  PRMT R7, RZ, 0x7610, R7 ;  /* 0x00007610ff077816 */ /* 0x000fc80000000007 */
[----:B------:R-:W-:-:S04]  /*4f00*/  FMUL R14, R14, R9 ;  /* 0x000000090e0e7220 */ /* 0x000fc80000400000 */
[----:B------:R-:W-:-:S05]  /*4f10*/  FFMA R14, R115, R8, R14 ;  /* 0x00000008730e7223 */ /* 0x000fca000000000e */
[----:B------:R-:W-:-:S05]  /*4f20*/  F2FP.SATFINITE.E5M2.F32.PACK_AB_MERGE_C R15, RZ, R14, RZ ;  /* 0x0000000eff0f723e */ /* 0x000fca00048060ff */
[----:B------:R0:W-:Y:S01]  /*4f30*/  @!P4 STG.E.U8 desc[UR16][R12.64], R15 ;  /* 0x0000000f0c00c986 */ /* 0x0001e2000c101110 */
[----:B------:R-:W-:Y:S05]  /*4f40*/  @P2 BRA `(.L_x_106) ;  /* 0x0000000000042947 */ /* 0x000fea0003800000 */
[----:B------:R2:W5:Y:S02]  /*4f50*/  LDG.E.U8 R7, desc[UR16][R16.64+0x1] ;  /* 0x0000011010077981 */ /* 0x000564000c1e1100 */
.L_x_106:
[----:B------:R-:W-:Y:S05]  /*4f60*/  BSYNC B1 ;  /* 0x0000000000017941 */ /* 0x000fea0003800000 */
.L_x_105:
[----:B-----5:R-:W-:Y:S01]  /*4f70*/  LOP3.LUT R7, R7, 0xff, RZ, 0xc0, !PT ;  /* 0x000000ff07077812 */ /* 0x020fe200078ec0ff */
[----:B------:R-:W-:Y:S01]  /*4f80*/  BSSY B1, `(.L_x_107) ;  /* 0x0000013000017945 */ /* 0x000fe20003800000 */
[----:B------:R-:W-:Y:S02]  /*4f90*/  IADD3 R35, P1, R35, 0x88, RZ ;  /* 0x0000008823237810 */ /* 0x000fe40007f3e0ff */
[----:B------:R-:W-:-:S03]  /*4fa0*/  F2FP.F16.E5M2.UNPACK_B R7, R7 ;  /* 0x00000007ff07723e */ /* 0x000fc600020004ff */
[----:B------:R-:W-:Y:S01]  /*4fb0*/  IMAD.X R24, RZ, RZ, R25, P1 ;  /* 0x000000ffff187224 */ /* 0x000fe200008e0619 */
[----:B------:R-:W-:Y:S01]  /*4fc0*/  ISETP.GE.AND P1, PT, R34, 0x89, PT ;  /* 0x000000892200780c */ /* 0x000fe20003f26270 */
[----:B------:R-:W-:Y:S02]  /*4fd0*/  HADD2.F32 R14, -RZ, R7.H0_H0 ;  /* 0x20000007ff0e7230 */ /* 0x000fe40000004100 */
[----:B------:R-:W-:Y:S01]  /*4fe0*/  IMAD R24, R24, UR6, RZ ;  /* 0x0000000618187c24 */ /* 0x000fe2000f8e02ff */
[----:B------:R-:W-:Y:S01]  /*4ff0*/  ISETP.LT.OR P5, PT, R33, 0x1, !P1 ;  /* 0x000000012100780c */ /* 0x000fe20004fa1670 */
[----:B------:R-:W-:-:S04]  /*5000*/  IMAD.WIDE.U32 R26, R35, UR6, R26 ;  /* 0x00000006231a7c25 */ /* 0x000fc8000f8e001a */
[----:B------:R-:W-:Y:S01]  /*5010*/  FMUL R7, R14, R9 ;  /* 0x000000090e077220 */ /* 0x000fe20000400000 */
[----:B------:R-:W-:-:S03]  /*5020*/  IMAD R35, R35, UR7, R24 ;  /* 0x0000000723237c24 */ /* 0x000fc6000f8e0218 */
[----:B------:R-:W-:Y:S01]  /*5030*/  FFMA R7, R110, R8, R7 ;  /* 0x000000086e077223 */ /* 0x000fe20000000007 */
[----:B------:R-:W-:-:S04]  /*5040*/  IADD3 R14, P4, R26, UR10, RZ ;  /* 0x0000000a1a0e7c10 */ /* 0x000fc8000ff9e0ff */
[----:B------:R-:W-:Y:S02]  /*5050*/  F2FP.SATFINITE.E5M2.F32.PACK_AB_MERGE_C R25, RZ, R7, RZ ;  /* 0x00000007ff19723e */ /* 0x000fe400048060ff */
[----:B0-----:R-:W-:Y:S02]  /*5060*/  IADD3.X R15, R27, UR11, R35, P4, !PT ;  /* 0x0000000b1b0f7c10 */ /* 0x001fe4000a7fe423 */
[----:B------:R-:W-:Y:S01]  /*5070*/  PRMT R7, RZ, 0x7610, R7 ;  /* 0x00007610ff077816 */ /* 0x000fe20000000007 */
[----:B------:R0:W-:Y:S01]  /*5080*/  @!P2 STG.E.U8 desc[UR16][R12.64+0x1], R25 ;  /* 0x000001190c00a986 */ /* 0x0001e2000c101110 */
[----:B------:R-:W-:Y:S05]  /*5090*/  @P5 BRA `(.L_x_108) ;  /* 0x0000000000045947 */ /* 0x000fea0003800000 */
[----:B------:R3:W5:Y:S02]  /*50a0*/  LDG.E.U8 R7, desc[UR16][R14.64] ;  /* 0x000000100e077981 */ /* 0x000764000c1e1100 */
.L_x_108:
[----:B------:R-:W-:Y:S05]  /*50b0*/  BSYNC B1 ;  /* 0x0000000000017941 */ /* 0x000fea0003800000 */
.L_x_107:
        /* <DEDUP_REMOVED lines=8> */
[----:B0-----:R-:W-:-:S05]  /*5140*/  F2FP.SATFINITE.E5M2.F32.PACK_AB_MERGE_C R25, RZ, R24, RZ ;  /* 0x00000018ff19723e */ /* 0x001fca00048060ff */
[----:B------:R0:W-:Y:S01]  /*5150*/  @!P5 STG.E.U8 desc[UR16][R10.64], R25 ;  /* 0x000000190a00d986 */ /* 0x0001e2000c101110 */
[----:B------:R-:W-:Y:S05]  /*5160*/  @P2 BRA `(.L_x_110) ;  /* 0x0000000000042947 */ /* 0x000fea0003800000 */
[----:B------:R4:W5:Y:S02]  /*5170*/  LDG.E.U8 R7, desc[UR16][R14.64+0x1] ;  /* 0x000001100e077981 */ /* 0x000964000c1e1100 */
.L_x_110:
[----:B------:R-:W-:Y:S05]  /*5180*/  BSYNC B1 ;  /* 0x0000000000017941 */ /* 0x000fea0003800000 */
.L_x_109:
[----:B-----5:R-:W-:Y:S01]  /*5190*/  LOP3.LUT R7, R7, 0xff, RZ, 0xc0, !PT ;  /* 0x000000ff07077812 */ /* 0x020fe200078ec0ff */
[----:B------:R-:W-:Y:S01]  /*51a0*/  BSSY B1, `(.L_x_111) ;  /* 0x000000b000017945 */ /* 0x000fe20003800000 */
[----:B------:R-:W-:Y:S02]  /*51b0*/  ISETP.LT.OR P4, PT, R33, 0x9, !P0 ;  /* 0x000000092100780c */ /* 0x000fe40004781670 */
[----:B------:R-:W-:-:S05]  /*51c0*/  F2FP.F16.E5M2.UNPACK_B R7, R7 ;  /* 0x00000007ff07723e */ /* 0x000fca00020004ff */
[----:B------:R-:W-:-:S05]  /*51d0*/  HADD2.F32 R24, -RZ, R7.H0_H0 ;  /* 0x20000007ff187230 */ /* 0x000fca0000004100 */
[----:B------:R-:W-:-:S04]  /*51e0*/  FMUL R7, R24, R9 ;  /* 0x0000000918077220 */ /* 0x000fc80000400000 */
[----:B------:R-:W-:-:S05]  /*51f0*/  FFMA R7, R108, R8, R7 ;  /* 0x000000086c077223 */ /* 0x000fca0000000007 */
[----:B0-----:R-:W-:Y:S02]  /*5200*/  F2FP.SATFINITE.E5M2.F32.PACK_AB_MERGE_C R25, RZ, R7, RZ ;  /* 0x00000007ff19723e */ /* 0x001fe400048060ff */
[----:B------:R-:W-:-:S03]  /*5210*/  PRMT R7, RZ, 0x7610, R7 ;  /* 0x00007610ff077816 */ /* 0x000fc60000000007 */
[----:B------:R0:W-:Y:S01]  /*5220*/  @!P2 STG.E.U8 desc[UR16][R10.64+0x1], R25 ;  /* 0x000001190a00a986 */ /* 0x0001e2000c101110 */
[----:B------:R-:W-:Y:S05]  /*5230*/  @P4 BRA `(.L_x_112) ;  /* 0x0000000000044947 */ /* 0x000fea0003800000 */
[----:B------:R0:W5:Y:S02]  /*5240*/  LDG.E.U8 R7, desc[UR16][R16.64+0x8] ;  /* 0x0000081010077981 */ /* 0x000164000c1e1100 */
.L_x_112:
[----:B------:R-:W-:Y:S05]  /*5250*/  BSYNC B1 ;  /* 0x0000000000017941 */ /* 0x000fea0003800000 */
.L_x_111:
        /* <DEDUP_REMOVED lines=12> */
.L_x_114:
[----:B------:R-:W-:Y:S05]  /*5320*/  BSYNC B1 ;  /* 0x0000000000017941 */ /* 0x000fea0003800000 */
.L_x_113:
        /* <DEDUP_REMOVED lines=12> */
.L_x_116:
[----:B------:R-:W-:Y:S05]  /*53f0*/  BSYNC B1 ;  /* 0x0000000000017941 */ /* 0x000fea0003800000 */
.L_x_115:
        /* <DEDUP_REMOVED lines=12> */
.L_x_118:
[----:B------:R-:W-:Y:S05]  /*54c0*/  BSYNC B1 ;  /* 0x0000000000017941 */ /* 0x000fea0003800000 */
.L_x_117:
        /* <DEDUP_REMOVED lines=12> */
.L_x_120:
[----:B------:R-:W-:Y:S05]  /*5590*/  BSYNC B1 ;  /* 0x0000000000017941 */ /* 0x000fea0003800000 */
.L_x_119:
        /* <DEDUP_REMOVED lines=12> */
.L_x_122:
[----:B------:R-:W-:Y:S05]  /*5660*/  BSYNC B1 ;  /* 0x0000000000017941 */ /* 0x000fea0003800000 */
.L_x_121:
        /* <DEDUP_REMOVED lines=12> */
.L_x_124:
[----:B------:R-:W-:Y:S05]  /*5730*/  BSYNC B1 ;  /* 0x0000000000017941 */ /* 0x000fea0003800000 */
.L_x_123:
        /* <DEDUP_REMOVED lines=12> */
.L_x_126:
[----:B------:R-:W-:Y:S05]  /*5800*/  BSYNC B1 ;  /* 0x0000000000017941 */ /* 0x000fea0003800000 */
.L_x_125:
        /* <DEDUP_REMOVED lines=12> */
.L_x_128:
[----:B------:R-:W-:Y:S05]  /*58d0*/  BSYNC B1 ;  /* 0x0000000000017941 */ /* 0x000fea0003800000 */
.L_x_127:
        /* <DEDUP_REMOVED lines=12> */
.L_x_130:
[----:B------:R-:W-:Y:S05]  /*59a0*/  BSYNC B1 ;  /* 0x0000000000017941 */ /* 0x000fea0003800000 */
.L_x_129:
        /* <DEDUP_REMOVED lines=12> */
.L_x_132:
[----:B------:R-:W-:Y:S05]  /*5a70*/  BSYNC B1 ;  /* 0x0000000000017941 */ /* 0x000fea0003800000 */
.L_x_131:
        /* <DEDUP_REMOVED lines=12> */
.L_x_134:
[----:B------:R-:W-:Y:S05]  /*5b40*/  BSYNC B1 ;  /* 0x0000000000017941 */ /* 0x000fea0003800000 */
.L_x_133:
        /* <DEDUP_REMOVED lines=12> */
.L_x_136:
[----:B------:R-:W-:Y:S05]  /*5c10*/  BSYNC B1 ;  /* 0x0000000000017941 */ /* 0x000fea0003800000 */
.L_x_135:
        /* <DEDUP_REMOVED lines=12> */
.L_x_138:
[----:B------:R-:W-:Y:S05]  /*5ce0*/  BSYNC B1 ;  /* 0x0000000000017941 */ /* 0x000fea0003800000 */
.L_x_137:
        /* <DEDUP_REMOVED lines=12> */
.L_x_140:
[----:B------:R-:W-:Y:S05]  /*5db0*/  BSYNC B1 ;  /* 0x0000000000017941 */ /* 0x000fea0003800000 */
.L_x_139:
        /* <DEDUP_REMOVED lines=12> */
.L_x_142:
[----:B------:R-:W-:Y:S05]  /*5e80*/  BSYNC B1 ;  /* 0x0000000000017941 */ /* 0x000fea0003800000 */
.L_x_141:
        /* <DEDUP_REMOVED lines=12> */
.L_x_144:
[----:B------:R-:W-:Y:S05]  /*5f50*/  BSYNC B1 ;  /* 0x0000000000017941 */ /* 0x000fea0003800000 */
.L_x_143:
        /* <DEDUP_REMOVED lines=12> */
.L_x_146:
[----:B------:R-:W-:Y:S05]  /*6020*/  BSYNC B1 ;  /* 0x0000000000017941 */ /* 0x000fea0003800000 */
.L_x_145:
        /* <DEDUP_REMOVED lines=12> */
.L_x_148:
[----:B------:R-:W-:Y:S05]  /*60f0*/  BSYNC B1 ;  /* 0x0000000000017941 */ /* 0x000fea0003800000 */
.L_x_147:
        /* <DEDUP_REMOVED lines=12> */
.L_x_150:
[----:B------:R-:W-:Y:S05]  /*61c0*/  BSYNC B1 ;  /* 0x0000000000017941 */ /* 0x000fea0003800000 */
.L_x_149:
        /* <DEDUP_REMOVED lines=12> */
.L_x_152:
[----:B------:R-:W-:Y:S05]  /*6290*/  BSYNC B1 ;  /* 0x0000000000017941 */ /* 0x000fea0003800000 */
.L_x_151:
        /* <DEDUP_REMOVED lines=12> */
.L_x_154:
[----:B------:R-:W-:Y:S05]  /*6360*/  BSYNC B1 ;  /* 0x0000000000017941 */ /* 0x000fea0003800000 */
.L_x_153:
        /* <DEDUP_REMOVED lines=12> */
.L_x_156:
[----:B------:R-:W-:Y:S05]  /*6430*/  BSYNC B1 ;  /* 0x0000000000017941 */ /* 0x000fea0003800000 */
.L_x_155:
        /* <DEDUP_REMOVED lines=12> */
.L_x_158:
[----:B------:R-:W-:Y:S05]  /*6500*/  BSYNC B1 ;  /* 0x0000000000017941 */ /* 0x000fea0003800000 */
.L_x_157:
        /* <DEDUP_REMOVED lines=12> */
.L_x_160:
[----:B------:R-:W-:Y:S05]  /*65d0*/  BSYNC B1 ;  /* 0x0000000000017941 */ /* 0x000fea0003800000 */
.L_x_159:
        /* <DEDUP_REMOVED lines=12> */
.L_x_162:
[----:B------:R-:W-:Y:S05]  /*66a0*/  BSYNC B1 ;  /* 0x0000000000017941 */ /* 0x000fea0003800000 */
.L_x_161:
[----:B-----5:R-:W-:Y:S01]  /*66b0*/  LOP3.LUT R7, R7, 0xff, RZ, 0xc0, !PT ;  /* 0x000000ff07077812 */ /* 0x020fe200078ec0ff */
[----:B------:R-:W-:Y:S01]  /*66c0*/  BSSY B1, `(.L_x_163) ;  /* 0x000000b000017945 */ /* 0x000fe20003800000 */
[----:B------:R-:W-:Y:S02]  /*66d0*/  ISETP.LT.OR P2, PT, R33, 0x39, !P1 ;  /* 0x000000392100780c */ /* 0x000fe40004f41670 */
[----:B------:R-:W-:-:S05]  /*66e0*/  F2FP.F16.E5M2.UNPACK_B R7, R7 ;  /* 0x00000007ff07723e */ /* 0x000fca00020004ff */
[----:B012---:R-:W-:-:S05]  /*66f0*/  HADD2.F32 R16, -RZ, R7.H0_H0 ;  /* 0x20000007ff107230 */ /* 0x007fca0000004100 */
[----:B------:R-:W-:-:S04]  /*6700*/  FMUL R7, R16, R9 ;  /* 0x0000000910077220 */ /* 0x000fc80000400000 */
[----:B------:R-:W-:-:S05]  /*6710*/  FFMA R7, R18, R8, R7 ;  /* 0x0000000812077223 */ /* 0x000fca0000000007 */
[----:B------:R-:W-:Y:S02]  /*6720*/  F2FP.SATFINITE.E5M2.F32.PACK_AB_MERGE_C R17, RZ, R7, RZ ;  /* 0x00000007ff11723e */ /* 0x000fe400048060ff */
[----:B------:R-:W-:-:S03]  /*6730*/  PRMT R7, RZ, 0x7610, R7 ;  /* 0x00007610ff077816 */ /* 0x000fc60000000007 */
[----:B------:R0:W-:Y:S01]  /*6740*/  @!P0 STG.E.U8 desc[UR16][R12.64+0x39], R17 ;  /* 0x000039110c008986 */ /* 0x0001e2000c101110 */
[----:B------:R-:W-:Y:S05]  /*6750*/  @P2 BRA `(.L_x_164) ;  /* 0x0000000000042947 */ /* 0x000fea0003800000 */
[----:B------:R1:W5:Y:S02]  /*6760*/  LDG.E.U8 R7, desc[UR16][R14.64+0x38] ;  /* 0x000038100e077981 */ /* 0x000364000c1e1100 */
.L_x_164:
[----:B------:R-:W-:Y:S05]  /*6770*/  BSYNC B1 ;  /* 0x0000000000017941 */ /* 0x000fea0003800000 */
.L_x_163:
        /* <DEDUP_REMOVED lines=12> */
.L_x_166:
[----:B------:R-:W-:Y:S05]  /*6840*/  BSYNC B1 ;  /* 0x0000000000017941 */ /* 0x000fea0003800000 */
.L_x_165:
[----:B------:R-:W-:Y:S05]  /*6850*/  @P1 BRA `(.L_x_167) ;  /* 0x0000001000301947 */ /* 0x000fea0003800000 */
[----:B-----5:R-:W-:-:S04]  /*6860*/  LOP3.LUT R7, R7, 0xff, RZ, 0xc0, !PT ;  /* 0x000000ff07077812 */ /* 0x020fc800078ec0ff */
[----:B------:R-:W-:-:S05]  /*6870*/  F2FP.F16.E5M2.UNPACK_B R7, R7 ;  /* 0x00000007ff07723e */ /* 0x000fca00020004ff */
[----:B------:R-:W-:-:S05]  /*6880*/  HADD2.F32 R12, -RZ, R7.H0_H0 ;  /* 0x20000007ff0c7230 */ /* 0x000fca0000004100 */
[----:B------:R-:W-:-:S04]  /*6890*/  FMUL R7, R12, R9 ;  /* 0x000000090c077220 */ /* 0x000fc80000400000 */
[----:B------:R-:W-:-:S05]  /*68a0*/  FFMA R7, R20, R8, R7 ;  /* 0x0000000814077223 */ /* 0x000fca0000000007 */
[----:B------:R-:W-:-:S05]  /*68b0*/  F2FP.SATFINITE.E5M2.F32.PACK_AB_MERGE_C R7, RZ, R7, RZ ;  /* 0x00000007ff07723e */ /* 0x000fca00048060ff */
[----:B------:R0:W-:Y:S01]  /*68c0*/  STG.E.U8 desc[UR16][R10.64+0x39], R7 ;  /* 0x000039070a007986 */ /* 0x0001e2000c101110 */
[----:B------:R-:W-:Y:S05]  /*68d0*/  BRA `(.L_x_167) ;  /* 0x0000001000107947 */ /* 0x000fea0003800000 */
.L_x_38:
[C---:B------:R-:W-:Y:S01]  /*68e0*/  ISETP.GE.AND P0, PT, R34.reuse, 0x1, PT ;  /* 0x000000012200780c */ /* 0x040fe20003f06270 */
[-C--:B--2---:R-:W-:Y:S01]  /*68f0*/  FMUL R147, R147, R8.reuse ;  /* 0x0000000893937220 */ /* 0x084fe20000400000 */
[----:B------:R-:W-:Y:S01]  /*6900*/  ISETP.GE.AND P2, PT, R34, 0x9, PT ;  /* 0x000000092200780c */ /* 0x000fe20003f46270 */
[-C--:B------:R-:W-:Y:S01]  /*6910*/  FMUL R142, R142, R8.reuse ;  /* 0x000000088e8e7220 */ /* 0x080fe20000400000 */
[----:B------:R-:W-:Y:S01]  /*6920*/  ISETP.LT.OR P1, PT, R33, 0x1, !P0 ;  /* 0x000000012100780c */ /* 0x000fe20004721670 */
[-C--:B------:R-:W-:Y:S01]  /*6930*/  FMUL R145, R145, R8.reuse ;  /* 0x0000000891917220 */ /* 0x080fe20000400000 */
[----:B------:R-:W-:Y:S01]  /*6940*/  F2FP.SATFINITE.E5M2.F32.PACK_AB_MERGE_C R147, RZ, R147, RZ ;  /* 0x00000093ff93723e */ /* 0x000fe200048060ff */
[-C--:B------:R-:W-:Y:S01]  /*6950*/  FMUL R140, R140, R8.reuse ;  /* 0x000000088c8c7220 */ /* 0x080fe20000400000 */
[----:B------:R-:W-:Y:S01]  /*6960*/  ISETP.LT.OR P4, PT, R33, 0x2, !P0 ;  /* 0x000000022100780c */ /* 0x000fe20004781670 */
[-C--:B------:R-:W-:Y:S01]  /*6970*/  FMUL R143, R143, R8.reuse ;  /* 0x000000088f8f7220 */ /* 0x080fe20000400000 */
[C---:B------:R-:W-:Y:S01]  /*6980*/  ISETP.LT.OR P5, PT, R33.reuse, 0x1, !P2 ;  /* 0x000000012100780c */ /* 0x040fe200057a1670 */
[-C--:B------:R-:W-:Y:S01]  /*6990*/  FMUL R138, R138, R8.reuse ;  /* 0x000000088a8a7220 */ /* 0x080fe20000400000 */
[----:B------:R-:W-:Y:S01]  /*69a0*/  ISETP.LT.OR P6, PT, R33, 0x2, !P2 ;  /* 0x000000022100780c */ /* 0x000fe200057c1670 */
[----:B------:R-:W-:Y:S01]  /*69b0*/  FMUL R141, R141, R8 ;  /* 0x000000088d8d7220 */ /* 0x000fe20000400000 */
[----:B------:R-:W-:Y:S01]  /*69c0*/  F2FP.SATFINITE.E5M2.F32.PACK_AB_MERGE_C R7, RZ, R142, RZ ;  /* 0x0000008eff07723e */ /* 0x000fe200048060ff */
[-C--:B------:R-:W-:Y:S01]  /*69d0*/  FMUL R136, R136, R8.reuse ;  /* 0x0000000888887220 */ /* 0x080fe20000400000 */
[----:B------:R-:W-:Y:S01]  /*69e0*/  F2FP.SATFINITE.E5M2.F32.PACK_AB_MERGE_C R145, RZ, R145, RZ ;  /* 0x00000091ff91723e */ /* 0x000fe200048060ff */
[----:B------:R-:W-:Y:S01]  /*69f0*/  @!P1 STG.E.U8 desc[UR16][R16.64], R147 ;  /* 0x0000009310009986 */ /* 0x000fe2000c101110 */
[----:B------:R-:W-:Y:S01]  /*6a00*/  ISETP.LT.OR P1, PT, R33, 0x9, !P0 ;  /* 0x000000092100780c */ /* 0x000fe20004721670 */
[----:B------:R-:W-:Y:S01]  /*6a10*/  FMUL R139, R139, R8 ;  /* 0x000000088b8b7220 */ /* 0x000fe20000400000 */
[----:B------:R-:W-:Y:S01]  /*6a20*/  F2FP.SATFINITE.E5M2.F32.PACK_AB_MERGE_C R25, RZ, R140, RZ ;  /* 0x0000008cff19723e */ /* 0x000fe200048060ff */
[----:B------:R0:W-:Y:S01]  /*6a30*/  @!P4 STG.E.U8 desc[UR16][R16.64+0x1], R7 ;  /* 0x000001071000c986 */ /* 0x0001e2000c101110 */
[----:B------:R-:W-:Y:S01]  /*6a40*/  F2FP.SATFINITE.E5M2.F32.PACK_AB_MERGE_C R143, RZ, R143, RZ ;  /* 0x0000008fff8f723e */ /* 0x000fe200048060ff */
[-C--:B------:R-:W-:Y:S01]  /*6a50*/  FMUL R134, R134, R8.reuse ;  /* 0x0000000886867220 */ /* 0x080fe20000400000 */
[C---:B------:R-:W-:Y:S01]  /*6a60*/  ISETP.LT.OR P4, PT, R33.reuse, 0xa, !P0 ;  /* 0x0000000a2100780c */ /* 0x040fe20004781670 */
[----:B------:R-:W-:Y:S01]  /*6a70*/  @!P5 STG.E.U8 desc[UR16][R14.64], R145 ;  /* 0x000000910e00d986 */ /* 0x000fe2000c101110 */
[----:B------:R-:W-:Y:S01]  /*6a80*/  ISETP.LT.OR P5, PT, R33, 0x9, !P2 ;  /* 0x000000092100780c */ /* 0x000fe200057a1670 */
[-C--:B------:R-:W-:Y:S01]  /*6a90*/  FMUL R137, R137, R8.reuse ;  /* 0x0000000889897220 */ /* 0x080fe20000400000 */
[----:B------:R-:W-:Y:S01]  /*6aa0*/  F2FP.SATFINITE.E5M2.F32.PACK_AB_MERGE_C R141, RZ, R141, RZ ;  /* 0x0000008dff8d723e */ /* 0x000fe200048060ff */
[----:B------:R1:W-:Y:S01]  /*6ab0*/  @!P6 STG.E.U8 desc[UR16][R14.64+0x1], R25 ;  /* 0x000001190e00e986 */ /* 0x0003e2000c101110 */
[C---:B------:R-:W-:Y:S01]  /*6ac0*/  ISETP.LT.OR P6, PT, R33.reuse, 0xa, !P2 ;  /* 0x0000000a2100780c */ /* 0x040fe200057c1670 */
[-C--:B------:R-:W-:Y:S01]  /*6ad0*/  FMUL R132, R132, R8.reuse ;  /* 0x0000000884847220 */ /* 0x080fe20000400000 */
[----:B------:R-:W-:Y:S01]  /*6ae0*/  F2FP.SATFINITE.E5M2.F32.PACK_AB_MERGE_C R139, RZ, R139, RZ ;  /* 0x0000008bff8b723e */ /* 0x000fe200048060ff */
[----:B------:R-:W-:Y:S01]  /*6af0*/  @!P1 STG.E.U8 desc[UR16][R16.64+0x8], R143 ;  /* 0x0000088f10009986 */ /* 0x000fe2000c101110 */
[----:B------:R-:W-:Y:S01]  /*6b00*/  ISETP.LT.OR P1, PT, R33, 0x11, !P0 ;  /* 0x000000112100780c */ /* 0x000fe20004721670 */
[----:B------:R-:W-:Y:S01]  /*6b10*/  FMUL R135, R135, R8 ;  /* 0x0000000887877220 */ /* 0x000fe20000400000 */
[----:B0-----:R-:W-:Y:S01]  /*6b20*/  F2FP.SATFINITE.E5M2.F32.PACK_AB_MERGE_C R7, RZ, R138, RZ ;  /* 0x0000008aff07723e */ /* 0x001fe200048060ff */
[-C--:B------:R-:W-:Y:S01]  /*6b30*/  FMUL R130, R130, R8.reuse ;  /* 0x0000000882827220 */ /* 0x080fe20000400000 */
[----:B------:R-:W-:Y:S01]  /*6b40*/  F2FP.SATFINITE.E5M2.F32.PACK_AB_MERGE_C R137, RZ, R137, RZ ;  /* 0x00000089ff89723e */ /* 0x000fe200048060ff */
[----:B------:R-:W-:Y:S01]  /*6b50*/  FMUL R133, R133, R8 ;  /* 0x0000000885857220 */ /* 0x000fe20000400000 */
[----:B------:R-:W-:Y:S01]  /*6b60*/  F2FP.SATFINITE.E5M2.F32.PACK_AB_MERGE_C R135, RZ, R135, RZ ;  /* 0x00000087ff87723e */ /* 0x000fe200048060ff */
[----:B------:R0:W-:Y:S01]  /*6b70*/  @!P4 STG.E.U8 desc[UR16][R16.64+0x9], R7 ;  /* 0x000009071000c986 */ /* 0x0001e2000c101110 */
[----:B-1----:R-:W-:Y:S01]  /*6b80*/  F2FP.SATFINITE.E5M2.F32.PACK_AB_MERGE_C R25, RZ, R136, RZ ;  /* 0x00000088ff19723e */ /* 0x002fe200048060ff */
        /* <DEDUP_REMOVED lines=15> */
[-C--:B------:R-:W-:Y:S01]  /*6c80*/  FMUL R127, R127, R8.reuse ;  /* 0x000000087f7f7220 */ /* 0x080fe20000400000 */
[----:B------:R-:W-:Y:S01]  /*6c90*/  FMUL R122, R122, R8 ;  /* 0x000000087a7a7220 */ /* 0x000fe20000400000 */
[----:B------:R-:W-:Y:S01]  /*6ca0*/  F2FP.SATFINITE.E5M2.F32.PACK_AB_MERGE_C R129, RZ, R129, RZ ;  /* 0x00000081ff81723e */ /* 0x000fe200048060ff */
[----:B------:R0:W-:Y:S01]  /*6cb0*/  @!P4 STG.E.U8 desc[UR16][R16.64+0x11], R7 ;  /* 0x000011071000c986 */ /* 0x0001e2000c101110 */
[----:B-1----:R-:W-:Y:S01]  /*6cc0*/  F2FP.SATFINITE.E5M2.F32.PACK_AB_MERGE_C R25, RZ, R132, RZ ;  /* 0x00000084ff19723e */ /* 0x002fe200048060ff */
[-C--:B------:R-:W-:Y:S01]  /*6cd0*/  FMUL R125, R125, R8.reuse ;  /* 0x000000087d7d7220 */ /* 0x080fe20000400000 */
[C---:B------:R-:W-:Y:S01]  /*6ce0*/  ISETP.LT.OR P4, PT, R33.reuse, 0x1a, !P0 ;  /* 0x0000001a2100780c */ /* 0x040fe20004781670 */
[----:B------:R-:W-:Y:S01]  /*6cf0*/  @!P5 STG.E.U8 desc[UR16][R14.64+0x10], R137 ;  /* 0x000010890e00d986 */ /* 0x000fe2000c101110 */
[C---:B------:R-:W-:Y:S01]  /*6d00*/  ISETP.LT.OR P5, PT, R33.reuse, 0x19, !P2 ;  /* 0x000000192100780c */ /* 0x040fe200057a1670 */
[-C--:B------:R-:W-:Y:S01]  /*6d10*/  FMUL R120, R120, R8.reuse ;  /* 0x0000000878787220 */ /* 0x080fe20000400000 */
[----:B------:R-:W-:Y:S01]  /*6d20*/  F2FP.SATFINITE.E5M2.F32.PACK_AB_MERGE_C R127, RZ, R127, RZ ;  /* 0x0000007fff7f723e */ /* 0x000fe200048060ff */
[----:B------:R1:W-:Y:S01]  /*6d30*/  @!P6 STG.E.U8 desc[UR16][R14.64+0x11], R25 ;  /* 0x000011190e00e986 */ /* 0x0003e2000c101110 */
[----:B------:R-:W-:Y:S01]  /*6d40*/  ISETP.LT.OR P6, PT, R33, 0x1a, !P2 ;  /* 0x0000001a2100780c */ /* 0x000fe200057c1670 */
        /* <DEDUP_REMOVED lines=8> */
[-C--:B------:R-:W-:Y:S01]  /*6dd0*/  FMUL R116, R116, R8.reuse ;  /* 0x0000000874747220 */ /* 0x080fe20000400000 */
[----:B------:R-:W-:Y:S01]  /*6de0*/  FMUL R114, R114, R8 ;  /* 0x0000000872727220 */ /* 0x000fe20000400000 */
[----:B-1----:R-:W-:Y:S01]  /*6df0*/  F2FP.SATFINITE.E5M2.F32.PACK_AB_MERGE_C R25, RZ, R128, RZ ;  /* 0x00000080ff19723e */ /* 0x002fe200048060ff */
[----:B------:R0:W-:Y:S01]  /*6e00*/  @!P4 STG.E.U8 desc[UR16][R16.64+0x19], R7 ;  /* 0x000019071000c986 */ /* 0x0001e2000c101110 */
[----:B------:R-:W-:Y:S01]  /*6e10*/  ISETP.LT.OR P4, PT, R33, 0x22, !P0 ;  /* 0x000000222100780c */ /* 0x000fe20004781670 */
[-C--:B------:R-:W-:Y:S01]  /*6e20*/  FMUL R119, R119, R8.reuse ;  /* 0x0000000877777220 */ /* 0x080fe20000400000 */
[----:B------:R-:W-:Y:S01]  /*6e30*/  F2FP.SATFINITE.E5M2.F32.PACK_AB_MERGE_C R121, RZ, R121, RZ ;  /* 0x00000079ff79723e */ /* 0x000fe200048060ff */
[----:B------:R-:W-:Y:S01]  /*6e40*/  @!P5 STG.E.U8 desc[UR16][R14.64+0x18], R133 ;  /* 0x000018850e00d986 */ /* 0x000fe2000c101110 */
[----:B------:R-:W-:Y:S01]  /*6e50*/  ISETP.LT.OR P5, PT, R33, 0x21, !P2 ;  /* 0x000000212100780c */ /* 0x000fe200057a1670 */
[----:B------:R-:W-:Y:S01]  /*6e60*/  FMUL R117, R117, R8 ;  /* 0x0000000875757220 */ /* 0x000fe20000400000 */
[----:B------:R-:W-:Y:S01]  /*6e70*/  F2FP.SATFINITE.E5M2.F32.PACK_AB_MERGE_C R27, RZ, R114, RZ ;  /* 0x00000072ff1b723e */ /* 0x000fe200048060ff */
[----:B------:R1:W-:Y:S01]  /*6e80*/  @!P6 STG.E.U8 desc[UR16][R14.64+0x19], R25 ;  /* 0x000019190e00e986 */ /* 0x0003e2000c101110 */
[----:B------:R-:W-:Y:S01]  /*6e90*/  ISETP.LT.OR P6, PT, R33, 0x22, !P2 ;  /* 0x000000222100780c */ /* 0x000fe200057c1670 */
[-C--:B------:R-:W-:Y:S01]  /*6ea0*/  FMUL R112, R112, R8.reuse ;  /* 0x0000000870707220 */ /* 0x080fe20000400000 */
[-C--:B------:R-:W-:Y:S01]  /*6eb0*/  FMUL R115, R115, R8.reuse ;  /* 0x0000000873737220 */ /* 0x080fe20000400000 */
        /* <DEDUP_REMOVED lines=39> */
[-C--:B------:R-:W-:Y:S01]  /*7130*/  FMUL R103, R103, R8.reuse ;  /* 0x0000000867677220 */ /* 0x080fe20000400000 */
[----:B------:R-:W-:Y:S01]  /*7140*/  @!P1 STG.E.U8 desc[UR16][R16.64+0x30], R123 ;  /* 0x0000307b10009986 */ /* 0x000fe2000c101110 */
[----:B------:R-:W-:Y:S01]  /*7150*/  ISETP.LT.OR P1, PT, R33, 0x39, !P0 ;  /* 0x000000392100780c */ /* 0x000fe20004721670 */
[-C--:B------:R-:W-:Y:S01]  /*7160*/  FMUL R101, R101, R8.reuse ;  /* 0x0000000865657220 */ /* 0x080fe20000400000 */
[----:B------:R-:W-:Y:S01]  /*7170*/  ISETP.LT.OR P0, PT, R33, 0x3a, !P0 ;  /* 0x0000003a2100780c */ /* 0x000fe20004701670 */
[----:B------:R-:W-:Y:S01]  /*7180*/  FMUL R96, R96, R8 ;  /* 0x0000000860607220 */ /* 0x000fe20000400000 */
[----:B0-----:R-:W-:Y:S01]  /*7190*/  F2FP.SATFINITE.E5M2.F32.PACK_AB_MERGE_C R7, RZ, R118, RZ ;  /* 0x00000076ff07723e */ /* 0x001fe200048060ff */
[-C--:B------:R-:W-:Y:S01]  /*71a0*/  FMUL R94, R94, R8.reuse ;  /* 0x000000085e5e7220 */ /* 0x080fe20000400000 */
[----:B------:R-:W-:Y:S01]  /*71b0*/  F2FP.SATFINITE.E5M2.F32.PACK_AB_MERGE_C R105, RZ, R105, RZ ;  /* 0x00000069ff69723e */ /* 0x000fe200048060ff */
[----:B------:R-:W-:Y:S01]  /*71c0*/  FMUL R97, R97, R8 ;  /* 0x0000000861617220 */ /* 0x000fe20000400000 */
[----:B-1----:R-:W-:Y:S01]  /*71d0*/  F2FP.SATFINITE.E5M2.F32.PACK_AB_MERGE_C R25, RZ, R116, RZ ;  /* 0x00000074ff19723e */ /* 0x002fe200048060ff */
[----:B------:R0:W-:Y:S01]  /*71e0*/  @!P4 STG.E.U8 desc[UR16][R16.64+0x31], R7 ;  /* 0x000031071000c986 */ /* 0x0001e2000c101110 */
[----:B------:R-:W-:Y:S01]  /*71f0*/  ISETP.LT.OR P4, PT, R33, 0x39, !P2 ;  /* 0x000000392100780c */ /* 0x000fe20005781670 */
[-C--:B------:R-:W-:Y:S01]  /*7200*/  FMUL R99, R99, R8.reuse ;  /* 0x0000000863637220 */ /* 0x080fe20000400000 */
[----:B------:R-:W-:Y:S01]  /*7210*/  ISETP.LT.OR P2, PT, R33, 0x3a, !P2 ;  /* 0x0000003a2100780c */ /* 0x000fe20005741670 */
[----:B------:R-:W-:Y:S01]  /*7220*/  @!P5 STG.E.U8 desc[UR16][R14.64+0x30], R121 ;  /* 0x000030790e00d986 */ /* 0x000fe2000c101110 */
[----:B------:R-:W-:Y:S01]  /*7230*/  F2FP.SATFINITE.E5M2.F32.PACK_AB_MERGE_C R103, RZ, R103, RZ ;  /* 0x00000067ff67723e */ /* 0x000fe200048060ff */
[-C--:B------:R-:W-:Y:S01]  /*7240*/  FMUL R92, R92, R8.reuse ;  /* 0x000000085c5c7220 */ /* 0x080fe20000400000 */
[----:B------:R-:W-:Y:S01]  /*7250*/  F2FP.SATFINITE.E5M2.F32.PACK_AB_MERGE_C R101, RZ, R101, RZ ;  /* 0x00000065ff65723e */ /* 0x000fe200048060ff */
[----:B------:R-:W-:Y:S01]  /*7260*/  @!P6 STG.E.U8 desc[UR16][R14.64+0x31], R25 ;  /* 0x000031190e00e986 */ /* 0x000fe2000c101110 */
[----:B------:R-:W-:Y:S01]  /*7270*/  F2FP.SATFINITE.E5M2.F32.PACK_AB_MERGE_C R97, RZ, R97, RZ ;  /* 0x00000061ff61723e */ /* 0x000fe200048060ff */
[-C--:B------:R-:W-:Y:S01]  /*7280*/  FMUL R88, R88, R8.reuse ;  /* 0x0000000858587220 */ /* 0x080fe20000400000 */
[-C--:B------:R-:W-:Y:S01]  /*7290*/  FMUL R95, R95, R8.reuse ;  /* 0x000000085f5f7220 */ /* 0x080fe20000400000 */
[----:B------:R-:W-:Y:S01]  /*72a0*/  @!P0 STG.E.U8 desc[UR16][R16.64+0x39], R27 ;  /* 0x0000391b10008986 */ /* 0x000fe2000c101110 */
[----:B------:R-:W-:Y:S01]  /*72b0*/  ISETP.GE.AND P0, PT, R34, 0x81, PT ;  /* 0x000000812200780c */ /* 0x000fe20003f06270 */
[----:B------:R-:W-:Y:S01]  /*72c0*/  FMUL R93, R93, R8 ;  /* 0x000000085d5d7220 */ /* 0x000fe20000400000 */
[----:B0-----:R-:W-:Y:S01]  /*72d0*/  F2FP.SATFINITE.E5M2.F32.PACK_AB_MERGE_C R7, RZ, R112, RZ ;  /* 0x00000070ff07723e */ /* 0x001fe200048060ff */
[----:B------:R0:W-:Y:S01]  /*72e0*/  @!P1 STG.E.U8 desc[UR16][R16.64+0x38], R119 ;  /* 0x0000387710009986 */ /* 0x0001e2000c101110 */
[C---:B------:R-:W-:Y:S01]  /*72f0*/  ISETP.LT.OR P6, PT, R33.reuse, 0x1, !P0 ;  /* 0x000000012100780c */ /* 0x040fe200047c1670 */
[-C--:B------:R-:W-:Y:S01]  /*7300*/  FMUL R90, R90, R8.reuse ;  /* 0x000000085a5a7220 */ /* 0x080fe20000400000 */
[----:B------:R-:W-:Y:S01]  /*7310*/  ISETP.LT.OR P5, PT, R33, 0x2, !P0 ;  /* 0x000000022100780c */ /* 0x000fe200047a1670 */
[----:B------:R-:W-:Y:S01]  /*7320*/  @!P4 STG.E.U8 desc[UR16][R14.64+0x38], R117 ;  /* 0x000038750e00c986 */ /* 0x000fe2000c101110 */
[----:B------:R-:W-:Y:S01]  /*7330*/  ISETP.GE.AND P1, PT, R34, 0x89, PT ;  /* 0x000000892200780c */ /* 0x000fe20003f26270 */
[-C--:B------:R-:W-:Y:S01]  /*7340*/  FMUL R23, R23, R8.reuse ;  /* 0x0000000817177220 */ /* 0x080fe20000400000 */
[----:B------:R-:W-:Y:S01]  /*7350*/  F2FP.SATFINITE.E5M2.F32.PACK_AB_MERGE_C R99, RZ, R99, RZ ;  /* 0x00000063ff63723e */ /* 0x000fe200048060ff */
[----:B------:R1:W-:Y:S01]  /*7360*/  @!P2 STG.E.U8 desc[UR16][R14.64+0x39], R7 ;  /* 0x000039070e00a986 */ /* 0x0003e2000c101110 */
[----:B------:R-:W-:Y:S01]  /*7370*/  ISETP.LT.OR P4, PT, R33, 0x1, !P1 ;  /* 0x000000012100780c */ /* 0x000fe20004f81670 */
[-C--:B------:R-:W-:Y:S01]  /*7380*/  FMUL R91, R91, R8.reuse ;  /* 0x000000085b5b7220 */ /* 0x080fe20000400000 */
[----:B------:R-:W-:Y:S01]  /*7390*/  ISETP.LT.OR P2, PT, R33, 0xa, !P0 ;  /* 0x0000000a2100780c */ /* 0x000fe20004741670 */
[----:B------:R-:W-:Y:S01]  /*73a0*/  FMUL R89, R89, R8 ;  /* 0x0000000859597220 */ /* 0x000fe20000400000 */
[----:B0-----:R-:W-:Y:S01]  /*73b0*/  F2FP.SATFINITE.E5M2.F32.PACK_AB_MERGE_C R17, RZ, R110, RZ ;  /* 0x0000006eff11723e */ /* 0x001fe200048060ff */
[----:B------:R-:W-:Y:S01]  /*73c0*/  @!P6 STG.E.U8 desc[UR16][R12.64], R115 ;  /* 0x000000730c00e986 */ /* 0x000fe2000c101110 */
[C---:B------:R-:W-:Y:S01]  /*73d0*/  ISETP.LT.OR P6, PT, R33.reuse, 0x2, !P1 ;  /* 0x000000022100780c */ /* 0x040fe20004fc1670 */
[-C--:B------:R-:W-:Y:S01]  /*73e0*/  FMUL R22, R22, R8.reuse ;  /* 0x0000000816167220 */ /* 0x080fe20000400000 */
[----:B------:R-:W-:Y:S01]  /*73f0*/  F2FP.SATFINITE.E5M2.F32.PACK_AB_MERGE_C R95, RZ, R95, RZ ;  /* 0x0000005fff5f723e */ /* 0x000fe200048060ff */
[----:B------:R-:W-:Y:S01]  /*7400*/  @!P5 STG.E.U8 desc[UR16][R12.64+0x1], R17 ;  /* 0x000001110c00d986 */ /* 0x000fe2000c101110 */
[----:B------:R-:W-:Y:S01]  /*7410*/  ISETP.LT.OR P5, PT, R33, 0x9, !P0 ;  /* 0x000000092100780c */ /* 0x000fe200047a1670 */
[----:B------:R-:W-:Y:S01]  /*7420*/  FMUL R19, R19, R8 ;  /* 0x0000000813137220 */ /* 0x000fe20000400000 */
[----:B-1----:R-:W-:Y:S01]  /*7430*/  F2FP.SATFINITE.E5M2.F32.PACK_AB_MERGE_C R7, RZ, R108, RZ ;  /* 0x0000006cff07723e */ /* 0x002fe200048060ff */
[----:B------:R-:W-:Y:S01]  /*7440*/  @!P4 STG.E.U8 desc[UR16][R10.64], R113 ;  /* 0x000000710a00c986 */ /* 0x000fe2000c101110 */
[----:B------:R-:W-:Y:S01]  /*7450*/  F2FP.SATFINITE.E5M2.F32.PACK_AB_MERGE_C R15, RZ, R106, RZ ;  /* 0x0000006aff0f723e */ /* 0x000fe200048060ff */
[-C--:B------:R-:W-:Y:S01]  /*7460*/  FMUL R18, R18, R8.reuse ;  /* 0x0000000812127220 */ /* 0x080fe20000400000 */
[----:B------:R-:W-:Y:S01]  /*7470*/  ISETP.LT.OR P4, PT, R33, 0x9, !P1 ;  /* 0x000000092100780c */ /* 0x000fe20004f81670 */
[-C--:B------:R-:W-:Y:S01]  /*7480*/  FMUL R21, R21, R8.reuse ;  /* 0x0000000815157220 */ /* 0x080fe20000400000 */
[----:B------:R-:W-:Y:S01]  /*7490*/  F2FP.SATFINITE.E5M2.F32.PACK_AB_MERGE_C R93, RZ, R93, RZ ;  /* 0x0000005dff5d723e */ /* 0x000fe200048060ff */
[----:B------:R0:W-:Y:S01]  /*74a0*/  @!P6 STG.E.U8 desc[UR16][R10.64+0x1], R7 ;  /* 0x000001070a00e986 */ /* 0x0001e2000c101110 */
[C---:B------:R-:W-:Y:S01]  /*74b0*/  ISETP.LT.OR P6, PT, R33.reuse, 0xa, !P1 ;  /* 0x0000000a2100780c */ /* 0x040fe20004fc1670 */
[----:B------:R-:W-:Y:S01]  /*74c0*/  FMUL R20, R20, R8 ;  /* 0x0000000814147220 */ /* 0x000fe20000400000 */
[----:B------:R-:W-:Y:S01]  /*74d0*/  F2FP.SATFINITE.E5M2.F32.PACK_AB_MERGE_C R23, RZ, R23, RZ ;  /* 0x00000017ff17723e */ /* 0x000fe200048060ff */
[----:B------:R1:W-:Y:S01]  /*74e0*/  @!P2 STG.E.U8 desc[UR16][R12.64+0x9], R15 ;  /* 0x0000090f0c00a986 */ /* 0x0003e2000c101110 */
[----:B------:R-:W-:-:S02]  /*74f0*/  ISETP.LT.OR P2, PT, R33, 0x12, !P0 ;  /* 0x000000122100780c */ /* 0x000fc40004741670 */
[----:B------:R-:W-:Y:S01]  /*7500*/  F2FP.SATFINITE.E5M2.F32.PACK_AB_MERGE_C R91, RZ, R91, RZ ;  /* 0x0000005bff5b723e */ /* 0x000fe200048060ff */
[----:B------:R-:W-:Y:S01]  /*7510*/  @!P5 STG.E.U8 desc[UR16][R12.64+0x8], R109 ;  /* 0x0000086d0c00d986 */ /* 0x000fe2000c101110 */
[C---:B------:R-:W-:Y:S02]  /*7520*/  ISETP.LT.OR P5, PT, R33.reuse, 0x11, !P0 ;  /* 0x000000112100780c */ /* 0x040fe400047a1670 */
[----:B------:R-:W-:Y:S01]  /*7530*/  F2FP.SATFINITE.E5M2.F32.PACK_AB_MERGE_C R89, RZ, R89, RZ ;  /* 0x00000059ff59723e */ /* 0x000fe200048060ff */
[----:B------:R-:W-:Y:S01]  /*7540*/  @!P4 STG.E.U8 desc[UR16][R10.64+0x8], R111 ;  /* 0x0000086f0a00c986 */ /* 0x000fe2000c101110 */
[----:B0-----:R-:W-:Y:S02]  /*7550*/  F2FP.SATFINITE.E5M2.F32.PACK_AB_MERGE_C R7, RZ, R104, RZ ;  /* 0x00000068ff07723e */ /* 0x001fe400048060ff */
[C---:B------:R-:W-:Y:S02]  /*7560*/  ISETP.LT.OR P4, PT, R33.reuse, 0x11, !P1 ;  /* 0x000000112100780c */ /* 0x040fe40004f81670 */
[----:B-1----:R-:W-:Y:S01]  /*7570*/  F2FP.SATFINITE.E5M2.F32.PACK_AB_MERGE_C R15, RZ, R100, RZ ;  /* 0x00000064ff0f723e */ /* 0x002fe200048060ff */
[----:B------:R0:W-:Y:S01]  /*7580*/  @!P6 STG.E.U8 desc[UR16][R10.64+0x9], R7 ;  /* 0x000009070a00e986 */ /* 0x0001e2000c101110 */
[----:B------:R-:W-:-:S02]  /*7590*/  ISETP.LT.OR P6, PT, R33, 0x12, !P1 ;  /* 0x000000122100780c */ /* 0x000fc40004fc1670 */
[----:B------:R-:W-:Y:S01]  /*75a0*/  F2FP.SATFINITE.E5M2.F32.PACK_AB_MERGE_C R19, RZ, R19, RZ ;  /* 0x00000013ff13723e */ /* 0x000fe200048060ff */
[----:B------:R1:W-:Y:S01]  /*75b0*/  @!P2 STG.E.U8 desc[UR16][R12.64+0x11], R15 ;  /* 0x0000110f0c00a986 */ /* 0x0003e2000c101110 */
[C---:B------:R-:W-:Y:S02]  /*75c0*/  ISETP.LT.OR P2, PT, R33.reuse, 0x1a, !P0 ;  /* 0x0000001a2100780c */ /* 0x040fe40004741670 */
[----:B------:R-:W-:Y:S01]  /*75d0*/  F2FP.SATFINITE.E5M2.F32.PACK_AB_MERGE_C R21, RZ, R21, RZ ;  /* 0x00000015ff15723e */ /* 0x000fe200048060ff */
[----:B------:R-:W-:Y:S01]  /*75e0*/  @!P5 STG.E.U8 desc[UR16][R12.64+0x10], R107 ;  /* 0x0000106b0c00d986 */ /* 0x000fe2000c101110 */
[----:B------:R-:W-:Y:S02]  /*75f0*/  ISETP.LT.OR P5, PT, R33, 0x19, !P0 ;  /* 0x000000192100780c */ /* 0x000fe400047a1670 */
[----:B------:R-:W-:Y:S01]  /*7600*/  F2FP.SATFINITE.E5M2.F32.PACK_AB_MERGE_C R17, RZ, R20, RZ ;  /* 0x00000014ff11723e */ /* 0x000fe200048060ff */
[----:B------:R-:W-:Y:S01]  /*7610*/  @!P4 STG.E.U8 desc[UR16][R10.64+0x10], R105 ;  /* 0x000010690a00c986 */ /* 0x000fe2000c101110 */
[----:B0-----:R-:W-:-:S02]  /*7620*/  F2FP.SATFINITE.E5M2.F32.PACK_AB_MERGE_C R7, RZ, R102, RZ ;  /* 0x00000066ff07723e */ /* 0x001fc400048060ff */
[C---:B------:R-:W-:Y:S02]  /*7630*/  ISETP.LT.OR P4, PT, R33.reuse, 0x19, !P1 ;  /* 0x000000192100780c */ /* 0x040fe40004f81670 */
[----:B-1----:R-:W-:Y:S01]  /*7640*/  F2FP.SATFINITE.E5M2.F32.PACK_AB_MERGE_C R15, RZ, R98, RZ ;  /* 0x00000062ff0f723e */ /* 0x002fe200048060ff */
[----:B------:R0:W-:Y:S01]  /*7650*/  @!P6 STG.E.U8 desc[UR16][R10.64+0x11], R7 ;  /* 0x000011070a00e986 */ /* 0x0001e2000c101110 */
[----:B------:R-:W-:-:S03]  /*7660*/  ISETP.LT.OR P6, PT, R33, 0x1a, !P1 ;  /* 0x0000001a2100780c */ /* 0x000fc60004fc1670 */
[----:B------:R1:W-:Y:S01]  /*7670*/  @!P2 STG.E.U8 desc[UR16][R12.64+0x19], R15 ;  /* 0x0000190f0c00a986 */ /* 0x0003e2000c101110 */
[----:B------:R-:W-:-:S03]  /*7680*/  ISETP.LT.OR P2, PT, R33, 0x22, !P0 ;  /* 0x000000222100780c */ /* 0x000fc60004741670 */
[----:B------:R-:W-:Y:S01]  /*7690*/  @!P5 STG.E.U8 desc[UR16][R12.64+0x18], R103 ;  /* 0x000018670c00d986 */ /* 0x000fe2000c101110 */
[C---:B------:R-:W-:Y:S02]  /*76a0*/  ISETP.LT.OR P5, PT, R33.reuse, 0x21, !P0 ;  /* 0x000000212100780c */ /* 0x040fe400047a1670 */
[----:B0-----:R-:W-:Y:S01]  /*76b0*/  F2FP.SATFINITE.E5M2.F32.PACK_AB_MERGE_C R7, RZ, R96, RZ ;  /* 0x00000060ff07723e */ /* 0x001fe200048060ff */
[----:B------:R-:W-:Y:S01]  /*76c0*/  @!P4 STG.E.U8 desc[UR16][R10.64+0x18], R101 ;  /* 0x000018650a00c986 */ /* 0x000fe2000c101110 */
        /* <DEDUP_REMOVED lines=25> */
[C---:B------:R-:W-:Y:S02]  /*7860*/  ISETP.LT.OR P2, PT, R33.reuse, 0x39, !P0 ;  /* 0x000000392100780c */ /* 0x040fe40004741670 */
[C---:B------:R-:W-:Y:S01]  /*7870*/  ISETP.LT.OR P0, PT, R33.reuse, 0x3a, !P0 ;  /* 0x0000003a2100780c */ /* 0x040fe20004701670 */
[----:B------:R1:W-:Y:S01]  /*7880*/  @!P5 STG.E.U8 desc[UR16][R12.64+0x30], R91 ;  /* 0x0000305b0c00d986 */ /* 0x0003e2000c101110 */
[C---:B------:R-:W-:Y:S02]  /*7890*/  ISETP.LT.OR P5, PT, R33.reuse, 0x39, !P1 ;  /* 0x000000392100780c */ /* 0x040fe40004fa1670 */
[----:B------:R-:W-:Y:S01]  /*78a0*/  ISETP.LT.OR P1, PT, R33, 0x3a, !P1 ;  /* 0x0000003a2100780c */ /* 0x000fe20004f21670 */
[----:B------:R1:W-:Y:S01]  /*78b0*/  @!P4 STG.E.U8 desc[UR16][R10.64+0x30], R89 ;  /* 0x000030590a00c986 */ /* 0x0003e2000c101110 */
[----:B0-----:R-:W-:-:S05]  /*78c0*/  F2FP.SATFINITE.E5M2.F32.PACK_AB_MERGE_C R7, RZ, R22, RZ ;  /* 0x00000016ff07723e */ /* 0x001fca00048060ff */
[----:B------:R1:W-:Y:S04]  /*78d0*/  @!P6 STG.E.U8 desc[UR16][R10.64+0x31], R7 ;  /* 0x000031070a00e986 */ /* 0x0003e8000c101110 */
[----:B------:R1:W-:Y:S04]  /*78e0*/  @!P2 STG.E.U8 desc[UR16][R12.64+0x38], R19 ;  /* 0x000038130c00a986 */ /* 0x0003e8000c101110 */
[----:B------:R1:W-:Y:S04]  /*78f0*/  @!P0 STG.E.U8 desc[UR16][R12.64+0x39], R15 ;  /* 0x0000390f0c008986 */ /* 0x0003e8000c101110 */
[----:B------:R1:W-:Y:S04]  /*7900*/  @!P5 STG.E.U8 desc[UR16][R10.64+0x38], R21 ;  /* 0x000038150a00d986 */ /* 0x0003e8000c101110 */
[----:B------:R1:W-:Y:S02]  /*7910*/  @!P1 STG.E.U8 desc[UR16][R10.64+0x39], R17 ;  /* 0x000039110a009986 */ /* 0x0003e4000c101110 */
.L_x_167:
[----:B------:R-:W-:Y:S05]  /*7920*/  BSYNC B0 ;  /* 0x0000000000007941 */ /* 0x000fea0003800000 */
.L_x_37:
[----:B------:R-:W-:Y:S01]  /*7930*/  ULDC UR6, c[0x0][0xc] ;  /* 0x0000030000067ab9 */ /* 0x000fe20000000800 */
[----:B------:R-:W-:Y:S01]  /*7940*/  ULDC UR7, c[0x0][0x10] ;  /* 0x0000040000077ab9 */ /* 0x000fe20000000800 */
[----:B01---5:R-:W0:Y:S01]  /*7950*/  LDC R7, c[0x0][0x14] ;  /* 0x00000500ff077b82 */ /* 0x023e220000000800 */
[----:B------:R-:W-:Y:S01]  /*7960*/  UIMAD.WIDE.U32 UR6, UR6, UR7, URZ ;  /* 0x00000007060672a5 */ /* 0x000fe2000f8e003f */
[----:B------:R-:W-:Y:S01]  /*7970*/  PRMT R10, RZ, 0x7610, R10 ;  /* 0x00007610ff0a7816 */ /* 0x000fe2000000000a */
[----:B------:R-:W-:-:S04]  /*7980*/  IMAD.MOV.U32 R11, RZ, RZ, -0x1 ;  /* 0xffffffffff0b7424 */ /* 0x000fc800078e00ff */
[----:B0-----:R-:W-:-:S04]  /*7990*/  IMAD.WIDE.U32 R2, R7, UR6, R2 ;  /* 0x0000000607027c25 */ /* 0x001fc8000f8e0002 */
[----:B------:R-:W-:Y:S01]  /*79a0*/  IMAD R7, R7, UR7, RZ ;  /* 0x0000000707077c24 */ /* 0x000fe2000f8e02ff */
[----:B------:R-:W-:Y:S02]  /*79b0*/  ULDC.64 UR6, c[0x0][0x650] ;  /* 0x0001940000067ab9 */ /* 0x000fe40000000a00 */
[----:B------:R-:W-:Y:S01]  /*79c0*/  ISETP.GE.U32.AND P0, PT, R2, UR6, PT ;  /* 0x0000000602007c0c */ /* 0x000fe2000bf06070 */
[----:B------:R-:W-:Y:S02]  /*79d0*/  IMAD.IADD R3, R3, 0x1, R7 ;  /* 0x0000000103037824 */ /* 0x000fe400078e0207 */
[----:B------:R-:W-:-:S03]  /*79e0*/  IMAD.MOV.U32 R7, RZ, RZ, -0x1 ;  /* 0xffffffffff077424 */ /* 0x000fc600078e00ff */
[----:B------:R-:W-:-:S13]  /*79f0*/  ISETP.GE.U32.AND.EX P0, PT, R3, UR7, PT, P0 ;  /* 0x0000000703007c0c */ /* 0x000fda000bf06100 */
[----:B------:R-:W-:Y:S05]  /*7a00*/  @P0 BRA `(.L_x_168) ;  /* 0x0000000400600947 */ /* 0x000fea0003800000 */
[----:B------:R-:W0:Y:S01]  /*7a10*/  S2R R22, SR_CTAID.X ;  /* 0x0000000000167919 */ /* 0x000e220000002500 */
[----:B------:R-:W1:Y:S01]  /*7a20*/  LDC.64 R16, c[0x0][0x628] ;  /* 0x00018a00ff107b82 */ /* 0x000e620000000a00 */
[----:B------:R-:W-:Y:S01]  /*7a30*/  ULDC UR6, c[0x0][0x150] ;  /* 0x0000540000067ab9 */ /* 0x000fe20000000800 */
[----:B--234-:R-:W-:Y:S01]  /*7a40*/  IMAD.MOV.U32 R14, RZ, RZ, R2 ;  /* 0x000000ffff0e7224 */ /* 0x01cfe200078e0002 */
[----:B------:R-:W2:Y:S01]  /*7a50*/  S2R R24, SR_CTAID.Y ;  /* 0x0000000000187919 */ /* 0x000ea20000002600 */
[----:B------:R-:W-:-:S04]  /*7a60*/  IMAD.MOV.U32 R15, RZ, RZ, R3 ;  /* 0x000000ffff0f7224 */ /* 0x000fc800078e0003 */
[----:B------:R-:W3:Y:S08]  /*7a70*/  LDC R25, c[0x0][0x144] ;  /* 0x00005100ff197b82 */ /* 0x000ef00000000800 */
[----:B------:R-:W4:Y:S08]  /*7a80*/  LDC R18, c[0x0][0x630] ;  /* 0x00018c00ff127b82 */ /* 0x000f300000000800 */
[----:B------:R-:W2:Y:S01]  /*7a90*/  LDC.64 R20, c[0x0][0x620] ;  /* 0x00018800ff147b82 */ /* 0x000ea20000000a00 */
[----:B-1----:R-:W-:-:S04]  /*7aa0*/  ISETP.NE.U32.AND P0, PT, R16, RZ, PT ;  /* 0x000000ff1000720c */ /* 0x002fc80003f05070 */
[----:B------:R-:W-:Y:S02]  /*7ab0*/  ISETP.NE.AND.EX P0, PT, R17, RZ, PT, P0 ;  /* 0x000000ff1100720c */ /* 0x000fe40003f05300 */
[----:B0-----:R-:W-:-:S05]  /*7ac0*/  I2FP.F32.U32 R7, R22 ;  /* 0x0000001600077245 */ /* 0x001fca0000201000 */
[----:B------:R-:W-:-:S04]  /*7ad0*/  FMUL R7, R7, UR6 ;  /* 0x0000000607077c20 */ /* 0x000fc80008400000 */
[----:B------:R0:W1:Y:S02]  /*7ae0*/  F2I.U32.TRUNC.NTZ R23, R7 ;  /* 0x0000000700177305 */ /* 0x000064000020f000 */
[----:B---34-:R-:W-:Y:S05]  /*7af0*/  @!P0 BRA `(.L_x_169) ;  /* 0x0000000000288947 */ /* 0x018fea0003800000 */
[----:B0-----:R-:W0:Y:S02]  /*7b00*/  LDC R7, c[0x0][0x634] ;  /* 0x00018d00ff077b82 */ /* 0x001e240000000800 */
        /* <DEDUP_REMOVED lines=9> */
.L_x_169:
[-CC-:B------:R-:W-:Y:S01]  /*7ba0*/  SHF.R.U64 R19, R14, R18.reuse, R15.reuse ;  /* 0x000000120e137219 */ /* 0x180fe2000000120f */
[----:B------:R-:W3:Y:S01]  /*7bb0*/  LDC.64 R30, c[0x0][0x640] ;  /* 0x00019000ff1e7b82 */ /* 0x000ee20000000a00 */
[----:B0-----:R-:W-:Y:S01]  /*7bc0*/  SHF.R.U32.HI R7, RZ, R18, R15 ;  /* 0x00000012ff077219 */ /* 0x001fe2000001160f */
[----:B-1----:R-:W-:Y:S01]  /*7bd0*/  IMAD.MOV R23, RZ, RZ, -R23 ;  /* 0x000000ffff177224 */ /* 0x002fe200078e0a17 */
[----:B------:R-:W-:Y:S01]  /*7be0*/  IADD3 R13, P0, RZ, -R19, RZ ;  /* 0x80000013ff0d7210 */ /* 0x000fe20007f1e0ff */
[----:B------:R-:W-:Y:S02]  /*7bf0*/  ULDC UR6, c[0x0][0x154] ;  /* 0x0000550000067ab9 */ /* 0x000fe40000000800 */
[----:B------:R-:W-:Y:S02]  /*7c00*/  IMAD R25, R25, R23, R22 ;  /* 0x0000001719197224 */ /* 0x000fe400078e0216 */
[----:B------:R-:W0:Y:S01]  /*7c10*/  LDC R14, c[0x0][0x618] ;  /* 0x00018600ff0e7b82 */ /* 0x000e220000000800 */
[----:B------:R-:W-:-:S02]  /*7c20*/  IMAD.X R7, RZ, RZ, ~R7, P0 ;  /* 0x000000ffff077224 */ /* 0x000fc400000e0e07 */
[----:B--2---:R-:W-:-:S04]  /*7c30*/  IMAD.WIDE.U32 R10, R13, R20, R2 ;  /* 0x000000140d0a7225 */ /* 0x004fc800078e0002 */
[----:B------:R-:W-:Y:S01]  /*7c40*/  IMAD R12, R7, R20, RZ ;  /* 0x00000014070c7224 */ /* 0x000fe200078e02ff */
[----:B------:R-:W1:Y:S03]  /*7c50*/  LDC R26, c[0x0][0x608] ;  /* 0x00018200ff1a7b82 */ /* 0x000e660000000800 */
[----:B------:R-:W-:Y:S02]  /*7c60*/  IMAD R7, R13, R21, R12 ;  /* 0x000000150d077224 */ /* 0x000fe400078e020c */
[----:B------:R-:W-:Y:S02]  /*7c70*/  IMAD.MOV.U32 R13, RZ, RZ, 0x1 ;  /* 0x00000001ff0d7424 */ /* 0x000fe400078e00ff */
[----:B------:R-:W-:Y:S01]  /*7c80*/  IMAD.IADD R7, R11, 0x1, R7 ;  /* 0x000000010b077824 */ /* 0x000fe200078e0207 */
[----:B------:R-:W2:Y:S01]  /*7c90*/  LDC R28, c[0x0][0x658] ;  /* 0x00019600ff1c7b82 */ /* 0x000ea20000000800 */
[----:B------:R-:W-:-:S02]  /*7ca0*/  I2FP.F32.U32 R11, R24 ;  /* 0x00000018000b7245 */ /* 0x000fc40000201000 */
[----:B---3--:R-:W-:-:S03]  /*7cb0*/  ISETP.NE.U32.AND P0, PT, R30, RZ, PT ;  /* 0x000000ff1e00720c */ /* 0x008fc60003f05070 */
[----:B------:R-:W-:Y:S01]  /*7cc0*/  FMUL R12, R11, UR6 ;  /* 0x000000060b0c7c20 */ /* 0x000fe20008400000 */
[----:B------:R-:W-:Y:S01]  /*7cd0*/  ISETP.NE.AND.EX P0, PT, R31, RZ, PT, P0 ;  /* 0x000000ff1f00720c */ /* 0x000fe20003f05300 */
[----:B------:R-:W3:Y:S01]  /*7ce0*/  LDC R23, c[0x0][0x148] ;  /* 0x00005200ff177b82 */ /* 0x000ee20000000800 */
[-CC-:B0-----:R-:W-:Y:S01]  /*7cf0*/  SHF.R.U64 R18, R10, R14.reuse, R7.reuse ;  /* 0x0000000e0a127219 */ /* 0x181fe20000001207 */
[----:B------:R0:W4:Y:S01]  /*7d00*/  F2I.U32.TRUNC.NTZ R20, R12 ;  /* 0x0000000c00147305 */ /* 0x000122000020f000 */
[----:B------:R-:W-:Y:S01]  /*7d10*/  SHF.R.U32.HI R7, RZ, R14, R7 ;  /* 0x0000000eff077219 */ /* 0x000fe20000011607 */
[----:B------:R-:W-:-:S04]  /*7d20*/  IMAD.MOV.U32 R11, RZ, RZ, -0x1 ;  /* 0xffffffffff0b7424 */ /* 0x000fc800078e00ff */
[----:B------:R-:W0:Y:S01]  /*7d30*/  LDC R22, c[0x0][0x600] ;  /* 0x00018000ff167b82 */ /* 0x000e220000000800 */
[-CC-:B-1----:R-:W-:Y:S02]  /*7d40*/  SHF.R.U64 R16, R18, R26.reuse, R7.reuse ;  /* 0x0000001a12107219 */ /* 0x182fe40000001207 */
[----:B------:R-:W-:-:S05]  /*7d50*/  SHF.R.U32.HI R7, RZ, R26, R7 ;  /* 0x0000001aff077219 */ /* 0x000fca0000011607 */
[----:B------:R-:W1:Y:S01]  /*7d60*/  LDC R29, c[0x0][0x648] ;  /* 0x00019200ff1d7b82 */ /* 0x000e620000000800 */
[-C--:B--2---:R-:W-:Y:S02]  /*7d70*/  SHF.L.U32 R10, R11, R28.reuse, RZ ;  /* 0x0000001c0b0a7219 */ /* 0x084fe400000006ff */
[-CC-:B------:R-:W-:Y:S02]  /*7d80*/  SHF.R.U64 R21, R16, R28.reuse, R7.reuse ;  /* 0x0000001c10157219 */ /* 0x180fe40000001207 */
[----:B------:R-:W-:Y:S02]  /*7d90*/  SHF.R.U32.HI R11, RZ, R28, R7 ;  /* 0x0000001cff0b7219 */ /* 0x000fe40000011607 */
[----:B------:R-:W-:Y:S01]  /*7da0*/  LOP3.LUT R27, RZ, R10, RZ, 0x33, !PT ;  /* 0x0000000aff1b7212 */ /* 0x000fe200078e33ff */
[----:B------:R-:W2:Y:S01]  /*7db0*/  LDC R33, c[0x0][0x638] ;  /* 0x00018e00ff217b82 */ /* 0x000ea20000000800 */
[----:B------:R-:W-:Y:S01]  /*7dc0*/  SHF.L.U32 R28, R13, R28, RZ ;  /* 0x0000001c0d1c7219 */ /* 0x000fe200000006ff */
[----:B------:R-:W-:-:S06]  /*7dd0*/  IMAD.MOV.U32 R10, RZ, RZ, R21 ;  /* 0x000000ffff0a7224 */ /* 0x000fcc00078e0015 */
[----:B------:R-:W0:Y:S01]  /*7de0*/  LDC R34, c[0x0][0x610] ;  /* 0x00018400ff227b82 */ /* 0x000e220000000800 */
[----:B----4-:R-:W-:Y:S05]  /*7df0*/  @!P0 BRA `(.L_x_170) ;  /* 0x0000000000288947 */ /* 0x010fea0003800000 */
[----:B------:R-:W4:Y:S02]  /*7e00*/  LDC R10, c[0x0][0x64c] ;  /* 0x00019300ff0a7b82 */ /* 0x000f240000000800 */
[----:B----4-:R-:W-:-:S05]  /*7e10*/  IADD3 R7, P0, R21, R10, RZ ;  /* 0x0000000a15077210 */ /* 0x010fca0007f1e0ff */
[----:B------:R-:W-:-:S04]  /*7e20*/  IMAD.X R17, RZ, RZ, R11, P0 ;  /* 0x000000ffff117224 */ /* 0x000fc800000e060b */
[----:B------:R-:W-:-:S04]  /*7e30*/  IMAD.WIDE.U32 R10, R17, R30, RZ ;  /* 0x0000001e110a7225 */ /* 0x000fc800078e00ff */
[----:B0-----:R-:W-:-:S04]  /*7e40*/  IMAD.WIDE.U32 R12, P0, R7, R31, R10 ;  /* 0x0000001f070c7225 */ /* 0x001fc8000780000a */
[----:B------:R-:W-:-:S04]  /*7e50*/  IMAD.WIDE.U32 R10, R7, R30, RZ ;  /* 0x0000001e070a7225 */ /* 0x000fc800078e00ff */
[----:B------:R-:W-:Y:S01]  /*7e60*/  IMAD.X R15, RZ, RZ, RZ, P0 ;  /* 0x000000ffff0f7224 */ /* 0x000fe200000e06ff */
[----:B------:R-:W-:Y:S01]  /*7e70*/  IADD3 RZ, P0, R11, R12, RZ ;  /* 0x0000000c0bff7210 */ /* 0x000fe20007f1e0ff */
[----:B------:R-:W-:-:S04]  /*7e80*/  IMAD.MOV.U32 R14, RZ, RZ, R13 ;  /* 0x000000ffff0e7224 */ /* 0x000fc800078e000d */
[----:B------:R-:W-:-:S08]  /*7e90*/  IMAD.WIDE.U32.X R10, R17, R31, R14, P0 ;  /* 0x0000001f110a7225 */ /* 0x000fd000000e040e */
.L_x_170:
[----:B-1----:R-:W-:Y:S01]  /*7ea0*/  SHF.R.U64 R7, R10, R29, R11 ;  /* 0x0000001d0a077219 */ /* 0x002fe2000000120b */
[----:B0-----:R-:W-:Y:S01]  /*7eb0*/  VIADD R11, R22, 0xffffffff ;  /* 0xffffffff160b7836 */ /* 0x001fe20000000000 */
[----:B------:R-:W-:Y:S01]  /*7ec0*/  LOP3.LUT R32, R16, R27, RZ, 0xc0, !PT ;  /* 0x0000001b10207212 */ /* 0x000fe200078ec0ff */
[----:B------:R-:W-:Y:S02]  /*7ed0*/  IMAD.MOV R20, RZ, RZ, -R20 ;  /* 0x000000ffff147224 */ /* 0x000fe400078e0a14 */
[----:B------:R-:W-:Y:S01]  /*7ee0*/  IMAD.MOV R10, RZ, RZ, -R7 ;  /* 0x000000ffff0a7224 */ /* 0x000fe200078e0a07 */
[----:B------:R-:W-:Y:S01]  /*7ef0*/  LOP3.LUT R18, R18, R11, RZ, 0xc0, !PT ;  /* 0x0000000b12127212 */ /* 0x000fe200078ec0ff */
[----:B------:R-:W-:Y:S02]  /*7f00*/  IMAD R32, R28, R7, R32 ;  /* 0x000000071c207224 */ /* 0x000fe400078e0220 */
[----:B---3--:R-:W-:Y:S02]  /*7f10*/  @P3 IMAD R25, R23, R20, R24 ;  /* 0x0000001417193224 */ /* 0x008fe400078e0218 */
[----:B--2---:R-:W-:-:S02]  /*7f20*/  IMAD R7, R10, R33, R21 ;  /* 0x000000210a077224 */ /* 0x004fc400078e0215 */
[----:B------:R-:W-:Y:S02]  /*7f30*/  IMAD R32, R32, R34, R25 ;  /* 0x0000002220207224 */ /* 0x000fe400078e0219 */
[----:B------:R-:W-:Y:S02]  /*7f40*/  IMAD R7, R7, R22, R18 ;  /* 0x0000001607077224 */ /* 0x000fe400078e0212 */
[----:B------:R-:W-:-:S03]  /*7f50*/  IMAD.MOV.U32 R10, RZ, RZ, 0x1 ;  /* 0x00000001ff0a7424 */ /* 0x000fc600078e00ff */
[----:B------:R-:W-:Y:S02]  /*7f60*/  SEL R11, R7, R32, !P3 ;  /* 0x00000020070b7207 */ /* 0x000fe40005800000 */
[----:B------:R-:W-:Y:S01]  /*7f70*/  SEL R32, R32, R7, !P3 ;  /* 0x0000000720207207 */ /* 0x000fe20005800000 */
[----:B------:R-:W-:-:S07]  /*7f80*/  IMAD.MOV.U32 R7, RZ, RZ, R19 ;  /* 0x000000ffff077224 */ /* 0x000fce00078e0013 */
.L_x_168:
[----:B------:R-:W-:Y:S01]  /*7f90*/  LOP3.LUT P0, RZ, R10, 0xff, RZ, 0xc0, !PT ;  /* 0x000000ff0aff7812 */ /* 0x000fe2000780c0ff */
[----:B------:R-:W-:-:S12]  /*7fa0*/  IMAD.MOV.U32 R10, RZ, RZ, R32 ;  /* 0x000000ffff0a7224 */ /* 0x000fd800078e0020 */
[----:B------:R-:W-:Y:S05]  /*7fb0*/  @P0 BRA `(.L_x_171) ;  /* 0xffffff90008c0947 */ /* 0x000fea000383ffff */
[----:B------:R-:W-:Y:S05]  /*7fc0*/  EXIT ;  /* 0x000000000000794d */ /* 0x000fea0003800000 */
.L_x_7:
[----:B0-----:R-:W-:Y:S01]  /*7fd0*/  ULDC.64 UR4, c[0x0][0x650] ;  /* 0x0001940000047ab9 */ /* 0x001fe20000000a00 */
        /* <DEDUP_REMOVED lines=25> */
.L_x_173:
[----:B------:R-:W0:Y:S01]  /*8170*/  LDC.64 R28, c[0x0][0x640] ;  /* 0x00019000ff1c7b82 */ /* 0x000e220000000a00 */
[-CC-:B------:R-:W-:Y:S01]  /*8180*/  SHF.R.U64 R21, R16, R6.reuse, R17.reuse ;  /* 0x0000000610157219 */ /* 0x180fe20000001211 */
[----:B------:R-:W-:Y:S01]  /*8190*/  IMAD.MOV.U32 R31, RZ, RZ, 0x1 ;  /* 0x00000001ff1f7424 */ /* 0x000fe200078e00ff */
[----:B------:R-:W-:Y:S02]  /*81a0*/  SHF.R.U32.HI R5, RZ, R6, R17 ;  /* 0x00000006ff057219 */ /* 0x000fe40000011611 */
        /* <DEDUP_REMOVED lines=9> */
[----:B0-----:R-:W-:Y:S01]  /*8240*/  ISETP.NE.U32.AND P0, PT, R28, RZ, PT ;  /* 0x000000ff1c00720c */ /* 0x001fe20003f05070 */
[----:B------:R-:W-:-:S03]  /*8250*/  IMAD.MOV.U32 R11, RZ, RZ, -0x1 ;  /* 0xffffffffff0b7424 */ /* 0x000fc600078e00ff */
[----:B------:R-:W-:Y:S02]  /*8260*/  ISETP.NE.AND.EX P0, PT, R29, RZ, PT, P0 ;  /* 0x000000ff1d00720c */ /* 0x000fe40003f05300 */
[----:B------:R-:W0:Y:S01]  /*8270*/  LDC R24, c[0x0][0x600] ;  /* 0x00018000ff187b82 */ /* 0x000e220000000800 */
[-CC-:B-1----:R-:W-:Y:S02]  /*8280*/  SHF.R.U64 R18, R10, R14.reuse, R5.reuse ;  /* 0x0000000e0a127219 */ /* 0x182fe40000001205 */
[----:B------:R-:W-:-:S05]  /*8290*/  SHF.R.U32.HI R5, RZ, R14, R5 ;  /* 0x0000000eff057219 */ /* 0x000fca0000011605 */
        /* <DEDUP_REMOVED lines=21> */
.L_x_174:
[----:B-1----:R-:W-:Y:S01]  /*83f0*/  SHF.R.U64 R6, R10, R25, R11 ;  /* 0x000000190a067219 */ /* 0x002fe2000000120b */
[----:B0-----:R-:W-:Y:S01]  /*8400*/  VIADD R11, R24, 0xffffffff ;  /* 0xffffffff180b7836 */ /* 0x001fe20000000000 */
[----:B------:R-:W-:Y:S01]  /*8410*/  SHF.L.U32 R9, R31, R26, RZ ;  /* 0x0000001a1f097219 */ /* 0x000fe200000006ff */
[----:B------:R-:W-:Y:S01]  /*8420*/  @P3 IMAD R12, R13, R20, R8 ;  /* 0x000000140d0c3224 */ /* 0x000fe200078e0208 */
[----:B------:R-:W-:Y:S01]  /*8430*/  LOP3.LUT R5, R22, R33, RZ, 0xc0, !PT ;  /* 0x0000002116057212 */ /* 0x000fe200078ec0ff */
[----:B------:R-:W-:Y:S01]  /*8440*/  IMAD.MOV R10, RZ, RZ, -R6 ;  /* 0x000000ffff0a7224 */ /* 0x000fe200078e0a06 */
[----:B------:R-:W-:Y:S01]  /*8450*/  LOP3.LUT R18, R18, R11, RZ, 0xc0, !PT ;  /* 0x0000000b12127212 */ /* 0x000fe200078ec0ff */
[----:B------:R-:W-:Y:S02]  /*8460*/  IMAD.MOV.U32 R8, RZ, RZ, 0x1 ;  /* 0x00000001ff087424 */ /* 0x000fe400078e00ff */
[----:B------:R-:W-:Y:S02]  /*8470*/  IMAD R9, R9, R6, R5 ;  /* 0x0000000609097224 */ /* 0x000fe400078e0205 */
[----:B--2---:R-:W-:-:S02]  /*8480*/  IMAD R5, R10, R27, R23 ;  /* 0x0000001b0a057224 */ /* 0x004fc400078e0217 */
[----:B---3--:R-:W-:Y:S02]  /*8490*/  IMAD R6, R9, R30, R12 ;  /* 0x0000001e09067224 */ /* 0x008fe400078e020c */
[----:B------:R-:W-:Y:S01]  /*84a0*/  IMAD R9, R5, R24, R18 ;  /* 0x0000001805097224 */ /* 0x000fe200078e0212 */
[----:B------:R-:W-:Y:S01]  /*84b0*/  PRMT R5, R8, 0x7610, R5 ;  /* 0x0000761008057816 */ /* 0x000fe20000000005 */
[----:B------:R-:W-:-:S03]  /*84c0*/  IMAD.MOV.U32 R16, RZ, RZ, R21 ;  /* 0x000000ffff107224 */ /* 0x000fc600078e0015 */
[----:B------:R-:W-:Y:S02]  /*84d0*/  SEL R17, R9, R6, !P3 ;  /* 0x0000000609117207 */ /* 0x000fe40005800000 */
[----:B------:R-:W-:-:S07]  /*84e0*/  SEL R6, R6, R9, !P3 ;  /* 0x0000000906067207 */ /* 0x000fce0005800000 */
.L_x_172:
[----:B------:R-:W-:-:S08]  /*84f0*/  NOP ;  /* 0x0000000000007918 */ /* 0x000fd00000000000 */
[----:B------:R-:W0:-:S00]  /*8500*/  USETMAXREG.DEALLOC.CTAPOOL 0x28 ;  /* 0x00000028000079c8 */ /* 0x000e0000080e0500 */
[----:B0-----:R-:W-:-:S13]  /*8510*/  ISETP.NE.AND P0, PT, R7, RZ, PT ;  /* 0x000000ff0700720c */ /* 0x001fda0003f05270 */
[----:B------:R-:W-:Y:S05]  /*8520*/  @P0 EXIT ;  /* 0x000000000000094d */ /* 0x000fea0003800000 */
[----:B------:R-:W-:Y:S01]  /*8530*/  LOP3.LUT P0, RZ, R5, 0xff, RZ, 0xc0, !PT ;  /* 0x000000ff05ff7812 */ /* 0x000fe2000780c0ff */
[----:B------:R-:W-:Y:S02]  /*8540*/  IMAD.MOV.U32 R11, RZ, RZ, 0x1 ;  /* 0x00000001ff0b7424 */ /* 0x000fe400078e00ff */
[----:B------:R-:W-:-:S10]  /*8550*/  IMAD.MOV.U32 R15, RZ, RZ, RZ ;  /* 0x000000ffff0f7224 */ /* 0x000fd400078e00ff */
[----:B------:R-:W-:Y:S05]  /*8560*/  @!P0 BRA `(.L_x_175) ;  /* 0x0000000c00748947 */ /* 0x000fea0003800000 */
[----:B------:R-:W0:Y:S01]  /*8570*/  LDC R5, c[0x0][0x28c] ;  /* 0x0000a300ff057b82 */ /* 0x000e220000000800 */
[----:B------:R-:W-:Y:S01]  /*8580*/  ULDC UR5, c[0x0][0x658] ;  /* 0x0001960000057ab9 */ /* 0x000fe20000000800 */
[----:B------:R-:W-:Y:S01]  /*8590*/  UMOV UR11, 0xffffffff ;  /* 0xffffffff000b7882 */ /* 0x000fe20000000000 */
[----:B------:R-:W-:Y:S01]  /*85a0*/  UMOV UR16, 0x1 ;  /* 0x0000000100107882 */ /* 0x000fe20000000000 */
[----:B------:R-:W-:Y:S01]  /*85b0*/  USHF.L.U32 UR11, UR11, UR5, URZ ;  /* 0x000000050b0b7299 */ /* 0x000fe2000800063f */
[----:B------:R-:W-:Y:S01]  /*85c0*/  BSSY B0, `(.L_x_175) ;  /* 0x00000d7000007945 */ /* 0x000fe20003800000 */
[----:B------:R-:W-:Y:S01]  /*85d0*/  ULDC UR9, c[0x0][0xc] ;  /* 0x0000030000097ab9 */ /* 0x000fe20000000800 */
[----:B------:R-:W-:Y:S01]  /*85e0*/  ULDC UR12, c[0x0][0x10] ;  /* 0x00000400000c7ab9 */ /* 0x000fe20000000800 */
[----:B------:R-:W1:Y:S01]  /*85f0*/  S2UR UR8, SR_CgaCtaId ;  /* 0x00000000000879c3 */ /* 0x000e620000008800 */
[----:B------:R-:W-:Y:S01]  /*8600*/  ULOP3.LUT UR13, URZ, UR11, URZ, 0x33, !UPT ;  /* 0x0000000b3f0d7292 */ /* 0x000fe2000f8e333f */
[----:B------:R-:W-:Y:S01]  /*8610*/  IMAD.MOV.U32 R13, RZ, RZ, 0x1 ;  /* 0x00000001ff0d7424 */ /* 0x000fe200078e00ff */
[----:B------:R-:W-:Y:S01]  /*8620*/  LOP3.LUT R14, R4, 0x2, RZ, 0xfc, !PT ;  /* 0x00000002040e7812 */ /* 0x000fe200078efcff */
[----:B------:R-:W-:Y:S01]  /*8630*/  IMAD.MOV.U32 R11, RZ, RZ, 0x1 ;  /* 0x00000001ff0b7424 */ /* 0x000fe200078e00ff */
[----:B------:R-:W-:Y:S01]  /*8640*/  ULDC UR4, c[0x0][0x600] ;  /* 0x0001800000047ab9 */ /* 0x000fe20000000800 */
[----:B------:R-:W-:Y:S01]  /*8650*/  IMAD.MOV.U32 R15, RZ, RZ, RZ ;  /* 0x000000ffff0f7224 */ /* 0x000fe200078e00ff */
[----:B------:R-:W-:Y:S01]  /*8660*/  UMOV UR15, 0x5 ;  /* 0x00000005000f7882 */ /* 0x000fe20000000000 */
[----:B------:R-:W-:-:S02]  /*8670*/  UIADD3 UR4, UR4, -0x1, URZ ;  /* 0xffffffff04047890 */ /* 0x000fc4000fffe03f */
[----:B------:R-:W-:Y:S01]  /*8680*/  USHF.L.U32 UR5, UR16, UR5, URZ ;  /* 0x0000000510057299 */ /* 0x000fe2000800063f */
[----:B------:R-:W-:Y:S01]  /*8690*/  ULDC.64 UR28, c[0x0][0x198] ;  /* 0x00006600001c7ab9 */ /* 0x000fe20000000a00 */
[----:B0-----:R-:W-:-:S05]  /*86a0*/  VIADD R5, R5, 0x1f ;  /* 0x0000001f05057836 */ /* 0x001fca0000000000 */
[----:B------:R-:W-:Y:S01]  /*86b0*/  SHF.R.S32.HI R8, RZ, 0x1f, R5 ;  /* 0x0000001fff087819 */ /* 0x000fe20000011405 */
[----:B-1----:R-:W-:-:S03]  /*86c0*/  ULOP3.LUT UR10, UR8, 0x1, URZ, 0xc0, !UPT ;  /* 0x00000001080a7892 */ /* 0x002fc6000f8ec03f */
[----:B------:R-:W-:Y:S01]  /*86d0*/  LEA.HI R8, R8, R5, RZ, 0x5 ;  /* 0x0000000508087211 */ /* 0x000fe200078f28ff */
[----:B------:R-:W-:Y:S02]  /*86e0*/  USHF.R.U32.HI UR27, URZ, 0x1, UR8 ;  /* 0x000000013f1b7899 */ /* 0x000fe40008011608 */
[----:B------:R-:W-:Y:S01]  /*86f0*/  USHF.L.U32 UR6, UR8, 0x5, URZ ;  /* 0x0000000508067899 */ /* 0x000fe2000800063f */
[----:B------:R-:W-:Y:S01]  /*8700*/  SHF.R.S32.HI R10, RZ, 0x5, R8 ;  /* 0x00000005ff0a7819 */ /* 0x000fe20000011408 */
[----:B------:R-:W-:Y:S02]  /*8710*/  USHF.L.U32 UR7, UR8, 0xa, URZ ;  /* 0x0000000a08077899 */ /* 0x000fe4000800063f */
[----:B------:R-:W-:Y:S02]  /*8720*/  ULOP3.LUT UR8, UR8, 0xfffffffe, URZ, 0xc0, !UPT ;  /* 0xfffffffe08087892 */ /* 0x000fe4000f8ec03f */
[----:B------:R-:W-:Y:S01]  /*8730*/  UISETP.GT.U32.AND UP0, UPT, UR10, 0xffff, UPT ;  /* 0x0000ffff0a00788c */ /* 0x000fe2000bf04070 */
[----:B------:R-:W-:Y:S01]  /*8740*/  VIADD R5, R10, 0x1 ;  /* 0x000000010a057836 */ /* 0x000fe20000000000 */
[----:B------:R-:W-:-:S02]  /*8750*/  USHF.L.U32 UR14, UR16, UR8, URZ ;  /* 0x00000008100e7299 */ /* 0x000fc4000800063f */
[----:B------:R-:W-:Y:S02]  /*8760*/  ULOP3.LUT UR11, UR8, 0x1, URZ, 0xfc, !UPT ;  /* 0x00000001080b7892 */ /* 0x000fe4000f8efc3f */
[----:B------:R-:W-:Y:S02]  /*8770*/  UIMAD.WIDE.U32 UR8, UR9, UR12, URZ ;  /* 0x0000000c090872a5 */ /* 0x000fe4000f8e003f */
[----:B------:R-:W-:Y:S01]  /*8780*/  USEL UR10, UR10, 0xffff, !UP0 ;  /* 0x0000ffff0a0a7887 */ /* 0x000fe2000c000000 */
[----:B------:R-:W-:Y:S01]  /*8790*/  ULDC UR12, c[0x0][0x14] ;  /* 0x00000500000c7ab9 */ /* 0x000fe20000000800 */
[----:B------:R-:W-:Y:S02]  /*87a0*/  USHF.L.U32 UR11, UR16, UR11, URZ ;  /* 0x0000000b100b7299 */ /* 0x000fe4000800063f */
[----:B------:R-:W-:Y:S02]  /*87b0*/  UIMAD.WIDE.U32 UR24, UR8, UR12, URZ ;  /* 0x0000000c081872a5 */ /* 0x000fe4000f8e003f */
[----:B------:R-:W-:-:S02]  /*87c0*/  UIMAD UR21, UR9, UR12, URZ ;  /* 0x0000000c091572a4 */ /* 0x000fc4000f8e023f */
[----:B------:R-:W-:Y:S02]  /*87d0*/  ULOP3.LUT UR10, UR10, 0xffff, URZ, 0xc0, !UPT ;  /* 0x0000ffff0a0a7892 */ /* 0x000fe4000f8ec03f */
[----:B------:R-:W-:Y:S02]  /*87e0*/  ULOP3.LUT UR6, UR6, 0x20, URZ, 0xc0, !UPT ;  /* 0x0000002006067892 */ /* 0x000fe4000f8ec03f */
[----:B------:R-:W-:Y:S02]  /*87f0*/  ULOP3.LUT UR7, UR7, 0x400, URZ, 0xc0, !UPT ;  /* 0x0000040007077892 */ /* 0x000fe4000f8ec03f */
[----:B------:R-:W-:Y:S02]  /*8800*/  ULOP3.LUT UR14, UR14, UR11, URZ, 0xfc, !UPT ;  /* 0x0000000b0e0e7292 */ /* 0x000fe4000f8efc3f */
[----:B------:R-:W-:Y:S02]  /*8810*/  UIADD3 UR21, UR25, UR21, URZ ;  /* 0x0000001519157290 */ /* 0x000fe4000fffe03f */
[----:B------:R-:W-:-:S12]  /*8820*/  USHF.L.U32 UR15, UR15, UR10, URZ ;  /* 0x0000000a0f0f7299 */ /* 0x000fd8000800063f */
.L_x_186:
[----:B------:R-:W-:-:S03]  /*8830*/  UMOV UR8, 0xffffffff ;  /* 0xffffffff00087882 */ /* 0x000fc60000000000 */
[----:B------:R-:W-:Y:S05]  /*8840*/  BRA.DIV UR8, `(.L_x_176) ;  /* 0x0000000e08d07947 */ /* 0x000fea000b800000 */
[----:B------:R-:W-:-:S13]  /*8850*/  ELECT P0, URZ, PT ;  /* 0x00000000003f782f */ /* 0x000fda0003800000 */
.L_x_198:
[----:B------:R-:W0:Y:S01]  /*8860*/  LDC R7, c[0x0][0x28c] ;  /* 0x0000a300ff077b82 */ /* 0x000e220000000800 */
[----:B------:R-:W-:Y:S01]  /*8870*/  BSSY B1, `(.L_x_177) ;  /* 0x000003b000017945 */ /* 0x000fe20003800000 */
[----:B0-----:R-:W-:-:S13]  /*8880*/  ISETP.LT.OR P0, PT, R7, 0x1, !P0 ;  /* 0x000000010700780c */ /* 0x001fda0004701670 */
[----:B------:R-:W-:Y:S05]  /*8890*/  @P0 BRA `(.L_x_178) ;  /* 0x0000000000e00947 */ /* 0x000fea0003800000 */
[----:B------:R-:W-:Y:S01]  /*88a0*/  LEA R9, R6, UR27, 0x1 ;  /* 0x0000001b06097c11 */ /* 0x000fe2000f8e08ff */
[----:B------:R-:W-:Y:S01]  /*88b0*/  IMAD.MOV.U32 R21, RZ, RZ, RZ ;  /* 0x000000ffff157224 */ /* 0x000fe200078e00ff */
[----:B------:R-:W-:Y:S01]  /*88c0*/  LEA R17, R17, UR6, 0x6 ;  /* 0x0000000611117c11 */ /* 0x000fe2000f8e30ff */
[----:B------:R-:W-:Y:S02]  /*88d0*/  IMAD.MOV.U32 R6, RZ, RZ, R5 ;  /* 0x000000ffff067224 */ /* 0x000fe400078e0005 */
[----:B------:R-:W-:Y:S02]  /*88e0*/  IMAD.MOV.U32 R7, RZ, RZ, R11 ;  /* 0x000000ffff077224 */ /* 0x000fe400078e000b */
[----:B------:R-:W-:Y:S02]  /*88f0*/  IMAD.MOV.U32 R8, RZ, RZ, R15 ;  /* 0x000000ffff087224 */ /* 0x000fe400078e000f */
[----:B------:R-:W-:-:S07]  /*8900*/  IMAD.SHL.U32 R18, R9, 0x80, RZ ;  /* 0x0000008009127824 */ /* 0x000fce00078e00ff */
.L_x_181:
[----:B------:R-:W0:Y:S01]  /*8910*/  S2R R12, SR_CgaCtaId ;  /* 0x00000000000c7919 */ /* 0x000e220000008800 */
[----:B------:R-:W-:Y:S02]  /*8920*/  MOV R9, 0x400 ;  /* 0x0000040000097802 */ /* 0x000fe40000000f00 */
[----:B------:R-:W-:Y:S02]  /*8930*/  LOP3.LUT P1, RZ, R0, 0x7f, RZ, 0xc0, !PT ;  /* 0x0000007f00ff7812 */ /* 0x000fe4000782c0ff */
[----:B0-----:R-:W-:Y:S02]  /*8940*/  LEA R19, R12, R9, 0x18 ;  /* 0x000000090c137211 */ /* 0x001fe400078ec0ff */
[----:B------:R-:W-:-:S09]  /*8950*/  SHF.L.U32 R9, R7, 0x1f, RZ ;  /* 0x0000001f07097819 */ /* 0x000fd200000006ff */
[----:B------:R-:W0:Y:S01]  /*8960*/  @!P1 LDC R12, c[0x0][0x500] ;  /* 0x00014000ff0c9b82 */ /* 0x000e220000000800 */
[----:B------:R-:W-:-:S04]  /*8970*/  IMAD R20, R8, 0x8, R19 ;  /* 0x0000000808147824 */ /* 0x000fc800078e0213 */
[----:B------:R-:W1:Y:S02]  /*8980*/  SYNCS.PHASECHK.TRANS64.TRYWAIT P0, [R20+URZ+0x28], R9 ;  /* 0x00002809140075a7 */ /* 0x000e64000800017f */
[----:B-1----:R-:W-:Y:S05]  /*8990*/  @!P0 BRA `(.L_x_179) ;  /* 0x0000000c009c8947 */ /* 0x002fea0003800000 */
.L_x_199:
[----:B-1----:R-:W-:Y:S01]  /*89a0*/  PRMT R9, R14, 0x9910, RZ ;  /* 0x000099100e097816 */ /* 0x002fe200000000ff */
[----:B0-----:R0:W-:Y:S03]  /*89b0*/  @!P1 SYNCS.ARRIVE.TRANS64 RZ, [R20+URZ], R12 ;  /* 0x0000000c14ff99a7 */ /* 0x0011e6000800003f */
[----:B------:R-:W-:-:S13]  /*89c0*/  ISETP.NE.AND P0, PT, R9, 0x2, PT ;  /* 0x000000020900780c */ /* 0x000fda0003f05270 */
[----:B0-----:R-:W-:Y:S05]  /*89d0*/  @P0 BRA `(.L_x_180) ;  /* 0x0000000000040947 */ /* 0x001fea0003800000 */
[----:B------:R-:W-:Y:S01]  /*89e0*/  BPT.TRAP 0x1 ;  /* 0x000000040000795c */ /* 0x000fe20000300000 */
.L_x_180:
[----:B------:R-:W-:Y:S01]  /*89f0*/  LEA R9, R8, UR27, 0x1 ;  /* 0x0000001b08097c11 */ /* 0x000fe2000f8e08ff */
[----:B------:R-:W-:Y:S01]  /*8a00*/  VIADD R6, R6, 0xffffffff ;  /* 0xffffffff06067836 */ /* 0x000fe20000000000 */
[----:B------:R-:W-:Y:S01]  /*8a10*/  R2UR UR11, R8 ;  /* 0x00000000080b72ca */ /* 0x000fe200000e0000 */
[----:B------:R-:W-:Y:S01]  /*8a20*/  UIADD3 UR16, UP0, UR28, 0xf0, URZ ;  /* 0x000000f01c107890 */ /* 0x000fe2000ff1e03f */
[----:B------:R-:W-:Y:S01]  /*8a30*/  R2UR UR22, R19 ;  /* 0x00000000131672ca */ /* 0x000fe200000e0000 */
[----:B------:R-:W-:Y:S01]  /*8a40*/  IMAD.U32 R9, R9, 0x1000, R19 ;  /* 0x0000100009097824 */ /* 0x000fe200078e0013 */
[----:B------:R-:W-:Y:S01]  /*8a50*/  R2UR UR23, R18 ;  /* 0x00000000121772ca */ /* 0x000fe200000e0000 */
[----:B------:R-:W-:Y:S01]  /*8a60*/  UIADD3 UR32, UP1, UR28, 0x1f0, URZ ;  /* 0x000001f01c207890 */ /* 0x000fe2000ff3e03f */
[----:B------:R-:W-:Y:S01]  /*8a70*/  R2UR UR9, R20 ;  /* 0x00000000140972ca */ /* 0x000fe200000e0000 */
[----:B------:R-:W-:Y:S01]  /*8a80*/  UIADD3.X UR17, URZ, UR29, URZ, UP0, !UPT ;  /* 0x0000001d3f117290 */ /* 0x000fe200087fe43f */
[----:B------:R-:W-:Y:S01]  /*8a90*/  R2UR UR8, R9 ;  /* 0x00000000090872ca */ /* 0x000fe200000e0000 */
[----:B------:R-:W-:Y:S01]  /*8aa0*/  UPRMT UR20, URZ, 0x5410, UR15 ;  /* 0x000054103f147896 */ /* 0x000fe2000800000f */
[----:B------:R-:W-:Y:S01]  /*8ab0*/  R2UR UR10, R21 ;  /* 0x00000000150a72ca */ /* 0x000fe200000e0000 */
[----:B------:R-:W-:Y:S01]  /*8ac0*/  VIADD R8, R8, 0x1 ;  /* 0x0000000108087836 */ /* 0x000fe20000000000 */
[----:B------:R-:W-:Y:S01]  /*8ad0*/  R2UR UR12, R16 ;  /* 0x00000000100c72ca */ /* 0x000fe200000e0000 */
[----:B------:R-:W-:Y:S01]  /*8ae0*/  ULEA UR11, UR11, UR7, 0xb ;  /* 0x000000070b0b7291 */ /* 0x000fe2000f8e583f */
[----:B------:R-:W-:Y:S01]  /*8af0*/  R2UR UR26, R17 ;  /* 0x00000000111a72ca */ /* 0x000fe200000e0000 */
[----:B------:R-:W-:Y:S01]  /*8b00*/  UPRMT UR30, URZ, 0x5410, UR14 ;  /* 0x000054103f1e7896 */ /* 0x000fe2000800000e */
[----:B------:R-:W-:Y:S01]  /*8b10*/  ISETP.GT.AND P1, PT, R6, 0x1, PT ;  /* 0x000000010600780c */ /* 0x000fe20003f24270 */
[----:B------:R-:W-:Y:S01]  /*8b20*/  UIADD3 UR22, UR22, 0xa100, UR11 ;  /* 0x0000a10016167890 */ /* 0x000fe2000fffe00b */
[----:B------:R-:W-:Y:S01]  /*8b30*/  ISETP.NE.AND P0, PT, R8, 0x5, PT ;  /* 0x000000050800780c */ /* 0x000fe20003f05270 */
[----:B------:R-:W-:Y:S01]  /*8b40*/  UIADD3.X UR33, URZ, UR29, URZ, UP1, !UPT ;  /* 0x0000001d3f217290 */ /* 0x000fe20008ffe43f */
[----:B------:R-:W-:Y:S01]  /*8b50*/  VIADD R21, R21, 0x20 ;  /* 0x0000002015157836 */ /* 0x000fe20000000000 */
[----:B------:R-:W-:Y:S01]  /*8b60*/  UIADD3 UR8, UR8, 0x100, URZ ;  /* 0x0000010008087890 */ /* 0x000fe2000fffe03f */
[----:B------:R-:W-:Y:S01]  /*8b70*/  SEL R12, RZ, 0x1, P0 ;  /* 0x00000001ff0c7807 */ /* 0x000fe20000000000 */
[----:B------:R-:W-:Y:S01]  /*8b80*/  UMOV UR18, 0x0 ;  /* 0x0000000000127882 */ /* 0x000fe20000000000 */
[----:B------:R-:W-:Y:S01]  /*8b90*/  UMOV UR19, 0x10000000 ;  /* 0x1000000000137882 */ /* 0x000fe20000000000 */
[----:B------:R-:W-:Y:S01]  /*8ba0*/  UMOV UR11, UR23 ;  /* 0x00000017000b7c82 */ /* 0x000fe20008000000 */
[----:B------:R-:W-:-:S02]  /*8bb0*/  LOP3.LUT R7, R7, R12, RZ, 0x3c, !PT ;  /* 0x0000000c07077212 */ /* 0x000fc400078e3cff */
[----:B------:R-:W-:Y:S02]  /*8bc0*/  SEL R8, R8, RZ, P0 ;  /* 0x000000ff08087207 */ /* 0x000fe40000000000 */
[----:B------:R0:W-:Y:S02]  /*8bd0*/  UTMALDG.3D.MULTICAST [UR8], [UR16], UR20, desc[UR18] ;  /* 0x00001208100073b4 */ /* 0x0001e40008011814 */
[----:B0-----:R-:W-:Y:S01]  /*8be0*/  UMOV UR8, UR22 ;  /* 0x0000001600087c82 */ /* 0x001fe20008000000 */
[----:B------:R-:W-:Y:S02]  /*8bf0*/  UMOV UR11, UR26 ;  /* 0x0000001a000b7c82 */ /* 0x000fe40008000000 */
[----:B------:R0:W-:Y:S02]  /*8c00*/  UTMALDG.3D.MULTICAST [UR8], [UR32], UR30, desc[UR18] ;  /* 0x00001208200073b4 */ /* 0x0001e4000801181e */
[----:B0-----:R-:W-:Y:S05]  /*8c10*/  @P1 BRA `(.L_x_181) ;  /* 0xfffffffc003c1947 */ /* 0x001fea000383ffff */
.L_x_178:
[----:B------:R-:W-:Y:S05]  /*8c20*/  BSYNC B1 ;  /* 0x0000000000017941 */ /* 0x000fea0003800000 */
.L_x_177:
[----:B------:R-:W-:Y:S01]  /*8c30*/  LOP3.LUT P1, RZ, R13, 0xff, RZ, 0xc0, !PT ;  /* 0x000000ff0dff7812 */ /* 0x000fe2000782c0ff */
[C---:B------:R-:W-:Y:S01]  /*8c40*/  IMAD.IADD R15, R10.reuse, 0x1, R15 ;  /* 0x000000010a0f7824 */ /* 0x040fe200078e020f */
[----:B------:R-:W-:Y:S01]  /*8c50*/  ULDC.64 UR8, c[0x0][0x650] ;  /* 0x0001940000087ab9 */ /* 0x000fe20000000a00 */
[C---:B------:R-:W-:Y:S01]  /*8c60*/  ISETP.GE.U32.AND P2, PT, R10.reuse, 0x5, PT ;  /* 0x000000050a00780c */ /* 0x040fe20003f46070 */
[----:B------:R-:W-:Y:S01]  /*8c70*/  BSSY B1, `(.L_x_182) ;  /* 0x0000069000017945 */ /* 0x000fe20003800000 */
[----:B------:R-:W-:Y:S01]  /*8c80*/  IMAD.MOV.U32 R17, RZ, RZ, -0x1 ;  /* 0xffffffffff117424 */ /* 0x000fe200078e00ff */
[----:B------:R-:W-:Y:S01]  /*8c90*/  ISETP.GT.U32.AND P0, PT, R15, 0x4, PT ;  /* 0x000000040f00780c */ /* 0x000fe20003f04070 */
[----:B------:R-:W-:Y:S01]  /*8ca0*/  IMAD.MOV.U32 R16, RZ, RZ, -0x1 ;  /* 0xffffffffff107424 */ /* 0x000fe200078e00ff */
[----:B------:R-:W-:Y:S02]  /*8cb0*/  PRMT R13, RZ, 0x7610, R13 ;  /* 0x00007610ff0d7816 */ /* 0x000fe4000000000d */
[----:B------:R-:W-:-:S03]  /*8cc0*/  ISETP.LT.U32.AND P0, PT, R10, 0x5, P0 ;  /* 0x000000050a00780c */ /* 0x000fc60000701070 */
[----:B------:R-:W0:Y:S01]  /*8cd0*/  @P1 S2R R7, SR_CgaCtaId ;  /* 0x0000000000071919 */ /* 0x000e220000008800 */
[----:B------:R-:W-:-:S04]  /*8ce0*/  @P1 MOV R6, 0x400 ;  /* 0x0000040000061802 */ /* 0x000fc80000000f00 */
[----:B0-----:R-:W-:Y:S01]  /*8cf0*/  @P1 LEA R8, R7, R6, 0x18 ;  /* 0x0000000607081211 */ /* 0x001fe200078ec0ff */
[----:B------:R-:W-:Y:S01]  /*8d00*/  IMAD.WIDE.U32 R6, R15, -0x33333333, RZ ;  /* 0xcccccccd0f067825 */ /* 0x000fe200078e00ff */
[----:B------:R-:W-:Y:S02]  /*8d10*/  SEL R6, RZ, 0x1, !P0 ;  /* 0x00000001ff067807 */ /* 0x000fe40004000000 */
[----:B------:R0:W-:Y:S01]  /*8d20*/  @P1 SYNCS.ARRIVE.TRANS64.A1T0 RZ, [R8+URZ+0x68], RZ ;  /* 0x000068ff08ff19a7 */ /* 0x0001e2000810003f */
[----:B------:R-:W-:Y:S02]  /*8d30*/  IADD3 R2, P1, R2, UR24, RZ ;  /* 0x0000001802027c10 */ /* 0x000fe4000ff3e0ff */
[----:B------:R-:W-:Y:S01]  /*8d40*/  LOP3.LUT R11, R11, R6, RZ, 0x3c, !PT ;  /* 0x000000060b0b7212 */ /* 0x000fe200078e3cff */
[----:B------:R-:W-:Y:S01]  /*8d50*/  IMAD.MOV.U32 R6, RZ, RZ, -0x1 ;  /* 0xffffffffff067424 */ /* 0x000fe200078e00ff */
[----:B------:R-:W-:Y:S02]  /*8d60*/  IADD3.X R3, R3, UR21, RZ, P1, !PT ;  /* 0x0000001503037c10 */ /* 0x000fe40008ffe4ff */
[----:B------:R-:W-:-:S02]  /*8d70*/  ISETP.GE.U32.AND P0, PT, R2, UR8, PT ;  /* 0x0000000802007c0c */ /* 0x000fc4000bf06070 */
[----:B0-----:R-:W-:Y:S02]  /*8d80*/  SHF.R.U32.HI R8, RZ, 0x2, R7 ;  /* 0x00000002ff087819 */ /* 0x001fe40000011607 */
[----:B------:R-:W-:Y:S02]  /*8d90*/  ISETP.GE.U32.AND.EX P0, PT, R3, UR9, PT, P0 ;  /* 0x0000000903007c0c */ /* 0x000fe4000bf06100 */
[----:B------:R-:W-:Y:S01]  /*8da0*/  @P2 LOP3.LUT R11, R11, 0x1, R8, 0x78, !PT ;  /* 0x000000010b0b2812 */ /* 0x000fe200078e7808 */
[----:B------:R-:W-:Y:S01]  /*8db0*/  IMAD R15, R8, -0x5, R15 ;  /* 0xfffffffb080f7824 */ /* 0x000fe200078e020f */
[----:B------:R-:W-:-:S09]  /*8dc0*/  PRMT R7, RZ, 0x7610, R7 ;  /* 0x00007610ff077816 */ /* 0x000fd20000000007 */
[----:B------:R-:W-:Y:S05]  /*8dd0*/  @P0 BRA `(.L_x_183) ;  /* 0x0000000400480947 */ /* 0x000fea0003800000 */
[----:B------:R-:W0:Y:S01]  /*8de0*/  S2R R17, SR_CTAID.X ;  /* 0x0000000000117919 */ /* 0x000e220000002500 */
[----:B------:R-:W-:Y:S01]  /*8df0*/  ULDC.64 UR8, c[0x0][0x628] ;  /* 0x00018a0000087ab9 */ /* 0x000fe20000000a00 */
[----:B------:R-:W1:Y:S01]  /*8e00*/  LDC R18, c[0x0][0x144] ;  /* 0x00005100ff127b82 */ /* 0x000e620000000800 */
[----:B------:R-:W-:Y:S01]  /*8e10*/  ISETP.NE.U32.AND P0, PT, RZ, UR8, PT ;  /* 0x00000008ff007c0c */ /* 0x000fe2000bf05070 */
[----:B------:R-:W2:Y:S01]  /*8e20*/  S2R R12, SR_CTAID.Y ;  /* 0x00000000000c7919 */ /* 0x000ea20000002600 */
[----:B------:R-:W-:Y:S01]  /*8e30*/  ULDC UR10, c[0x0][0x150] ;  /* 0x00005400000a7ab9 */ /* 0x000fe20000000800 */
[----:B------:R-:W-:Y:S01]  /*8e40*/  ULDC UR11, c[0x0][0x630] ;  /* 0x00018c00000b7ab9 */ /* 0x000fe20000000800 */
[----:B------:R-:W-:Y:S01]  /*8e50*/  ISETP.NE.AND.EX P0, PT, RZ, UR9, PT, P0 ;  /* 0x00000009ff007c0c */ /* 0x000fe2000bf05300 */
[----:B------:R-:W-:Y:S01]  /*8e60*/  IMAD.MOV.U32 R6, RZ, RZ, R2 ;  /* 0x000000ffff067224 */ /* 0x000fe200078e0002 */
[----:B0-----:R-:W-:-:S05]  /*8e70*/  I2FP.F32.U32 R7, R17 ;  /* 0x0000001100077245 */ /* 0x001fca0000201000 */
[----:B------:R-:W-:Y:S01]  /*8e80*/  FMUL R20, R7, UR10 ;  /* 0x0000000a07147c20 */ /* 0x000fe20008400000 */
[----:B------:R-:W-:-:S05]  /*8e90*/  IMAD.MOV.U32 R7, RZ, RZ, R3 ;  /* 0x000000ffff077224 */ /* 0x000fca00078e0003 */
[----:B--2---:R-:W-:Y:S05]  /*8ea0*/  @!P0 BRA `(.L_x_184) ;  /* 0x0000000000288947 */ /* 0x004fea0003800000 */
[----:B------:R-:W-:Y:S02]  /*8eb0*/  ULDC UR10, c[0x0][0x634] ;  /* 0x00018d00000a7ab9 */ /* 0x000fe40000000800 */
[----:B------:R-:W-:-:S05]  /*8ec0*/  IADD3 R7, P0, R2, UR10, RZ ;  /* 0x0000000a02077c10 */ /* 0x000fca000ff1e0ff */
[----:B------:R-:W-:-:S04]  /*8ed0*/  IMAD.X R19, RZ, RZ, R3, P0 ;  /* 0x000000ffff137224 */ /* 0x000fc800000e0603 */
[----:B------:R-:W-:-:S04]  /*8ee0*/  IMAD.WIDE.U32 R8, R19, UR8, RZ ;  /* 0x0000000813087c25 */ /* 0x000fc8000f8e00ff */
[----:B------:R-:W-:-:S04]  /*8ef0*/  IMAD.WIDE.U32 R8, P0, R7, UR9, R8 ;  /* 0x0000000907087c25 */ /* 0x000fc8000f800008 */
[----:B------:R-:W-:-:S04]  /*8f00*/  IMAD.WIDE.U32 R6, R7, UR8, RZ ;  /* 0x0000000807067c25 */ /* 0x000fc8000f8e00ff */
[----:B------:R-:W-:Y:S01]  /*8f10*/  IMAD.MOV.U32 R6, RZ, RZ, R9 ;  /* 0x000000ffff067224 */ /* 0x000fe200078e0009 */
[----:B------:R-:W-:Y:S01]  /*8f20*/  IADD3 RZ, P1, R7, R8, RZ ;  /* 0x0000000807ff7210 */ /* 0x000fe20007f3e0ff */
[----:B------:R-:W-:-:S04]  /*8f30*/  IMAD.X R7, RZ, RZ, RZ, P0 ;  /* 0x000000ffff077224 */ /* 0x000fc800000e06ff */
[----:B------:R-:W-:-:S08]  /*8f40*/  IMAD.WIDE.U32.X R6, R19, UR9, R6, P1 ;  /* 0x0000000913067c25 */ /* 0x000fd000088e0406 */
.L_x_184:
[--C-:B------:R-:W-:Y:S01]  /*8f50*/  SHF.R.U64 R16, R6, UR11, R7.reuse ;  /* 0x0000000b06107c19 */ /* 0x100fe20008001207 */
[----:B------:R-:W0:Y:S01]  /*8f60*/  F2I.U32.TRUNC.NTZ R20, R20 ;  /* 0x0000001400147305 */ /* 0x000e22000020f000 */
[----:B------:R-:W-:Y:S01]  /*8f70*/  SHF.R.U32.HI R6, RZ, UR11, R7 ;  /* 0x0000000bff067c19 */ /* 0x000fe20008011607 */
[----:B------:R-:W-:Y:S01]  /*8f80*/  ULDC.64 UR8, c[0x0][0x620] ;  /* 0x0001880000087ab9 */ /* 0x000fe20000000a00 */
[----:B------:R-:W-:Y:S01]  /*8f90*/  IADD3 R9, P0, RZ, -R16, RZ ;  /* 0x80000010ff097210 */ /* 0x000fe20007f1e0ff */
[----:B------:R-:W-:Y:S01]  /*8fa0*/  ULDC.64 UR10, c[0x0][0x640] ;  /* 0x00019000000a7ab9 */ /* 0x000fe20000000a00 */
[----:B------:R-:W2:Y:S03]  /*8fb0*/  LDC R21, c[0x0][0x148] ;  /* 0x00005200ff157b82 */ /* 0x000ea60000000800 */
[----:B------:R-:W-:Y:S01]  /*8fc0*/  IMAD.X R6, RZ, RZ, ~R6, P0 ;  /* 0x000000ffff067224 */ /* 0x000fe200000e0e06 */
[----:B------:R-:W-:-:S03]  /*8fd0*/  ISETP.NE.U32.AND P0, PT, RZ, UR10, PT ;  /* 0x0000000aff007c0c */ /* 0x000fc6000bf05070 */
[----:B------:R-:W-:Y:S01]  /*8fe0*/  IMAD R8, R6, UR8, RZ ;  /* 0x0000000806087c24 */ /* 0x000fe2000f8e02ff */
[----:B------:R-:W-:Y:S01]  /*8ff0*/  ISETP.NE.AND.EX P0, PT, RZ, UR11, PT, P0 ;  /* 0x0000000bff007c0c */ /* 0x000fe2000bf05300 */
[----:B------:R-:W-:Y:S01]  /*9000*/  IMAD.WIDE.U32 R6, R9, UR8, R2 ;  /* 0x0000000809067c25 */ /* 0x000fe2000f8e0002 */
[----:B------:R-:W-:-:S03]  /*9010*/  ULDC UR8, c[0x0][0x618] ;  /* 0x0001860000087ab9 */ /* 0x000fc60000000800 */
[----:B------:R-:W-:Y:S01]  /*9020*/  IMAD R9, R9, UR9, R8 ;  /* 0x0000000909097c24 */ /* 0x000fe2000f8e0208 */
[----:B------:R-:W-:Y:S01]  /*9030*/  ULDC UR9, c[0x0][0x154] ;  /* 0x0000550000097ab9 */ /* 0x000fe20000000800 */
[----:B0-----:R-:W-:Y:S02]  /*9040*/  IMAD.MOV R8, RZ, RZ, -R20 ;  /* 0x000000ffff087224 */ /* 0x001fe400078e0a14 */
[----:B------:R-:W-:Y:S02]  /*9050*/  IMAD.IADD R7, R7, 0x1, R9 ;  /* 0x0000000107077824 */ /* 0x000fe400078e0209 */
[----:B-1----:R-:W-:Y:S01]  /*9060*/  IMAD R17, R18, R8, R17 ;  /* 0x0000000812117224 */ /* 0x002fe200078e0211 */
[----:B------:R-:W-:Y:S02]  /*9070*/  I2FP.F32.U32 R8, R12 ;  /* 0x0000000c00087245 */ /* 0x000fe40000201000 */
[--C-:B------:R-:W-:Y:S02]  /*9080*/  SHF.R.U64 R18, R6, UR8, R7.reuse ;  /* 0x0000000806127c19 */ /* 0x100fe40008001207 */
[----:B------:R-:W-:Y:S01]  /*9090*/  SHF.R.U32.HI R7, RZ, UR8, R7 ;  /* 0x00000008ff077c19 */ /* 0x000fe20008011607 */
[----:B------:R-:W-:Y:S01]  /*90a0*/  FMUL R8, R8, UR9 ;  /* 0x0000000908087c20 */ /* 0x000fe20008400000 */
[----:B------:R-:W-:-:S02]  /*90b0*/  ULDC UR8, c[0x0][0x608] ;  /* 0x0001820000087ab9 */ /* 0x000fc40000000800 */
[--C-:B------:R-:W-:Y:S01]  /*90c0*/  SHF.R.U64 R20, R18, UR8, R7.reuse ;  /* 0x0000000812147c19 */ /* 0x100fe20008001207 */
[----:B------:R0:W1:Y:S01]  /*90d0*/  F2I.U32.TRUNC.NTZ R22, R8 ;  /* 0x0000000800167305 */ /* 0x000062000020f000 */
[----:B------:R-:W-:Y:S01]  /*90e0*/  SHF.R.U32.HI R7, RZ, UR8, R7 ;  /* 0x00000008ff077c19 */ /* 0x000fe20008011607 */
[----:B------:R-:W-:-:S03]  /*90f0*/  ULDC UR8, c[0x0][0x658] ;  /* 0x0001960000087ab9 */ /* 0x000fc60000000800 */
[--C-:B------:R-:W-:Y:S02]  /*9100*/  SHF.R.U64 R19, R20, UR8, R7.reuse ;  /* 0x0000000814137c19 */ /* 0x100fe40008001207 */
[----:B------:R-:W-:-:S03]  /*9110*/  SHF.R.U32.HI R23, RZ, UR8, R7 ;  /* 0x00000008ff177c19 */ /* 0x000fc60008011607 */
[----:B------:R-:W-:Y:S02]  /*9120*/  IMAD.MOV.U32 R6, RZ, RZ, R19 ;  /* 0x000000ffff067224 */ /* 0x000fe400078e0013 */
[----:B------:R-:W-:Y:S01]  /*9130*/  IMAD.MOV.U32 R7, RZ, RZ, R23 ;  /* 0x000000ffff077224 */ /* 0x000fe200078e0017 */
[----:B0-----:R-:W-:Y:S06]  /*9140*/  @!P0 BRA `(.L_x_185) ;  /* 0x0000000000288947 */ /* 0x001fec0003800000 */
        /* <DEDUP_REMOVED lines=10> */
.L_x_185:
[----:B------:R-:W-:Y:S01]  /*91f0*/  ULDC UR8, c[0x0][0x648] ;  /* 0x0001920000087ab9 */ /* 0x000fe20000000800 */
[----:B-1----:R-:W-:Y:S01]  /*9200*/  IMAD.MOV R22, RZ, RZ, -R22 ;  /* 0x000000ffff167224 */ /* 0x002fe200078e0a16 */
[----:B------:R-:W-:Y:S01]  /*9210*/  SHF.R.U64 R7, R6, UR8, R7 ;  /* 0x0000000806077c19 */ /* 0x000fe20008001207 */
[----:B------:R-:W-:Y:S01]  /*9220*/  ULDC UR8, c[0x0][0x638] ;  /* 0x00018e0000087ab9 */ /* 0x000fe20000000800 */
[----:B------:R-:W-:Y:S01]  /*9230*/  LOP3.LUT R6, R20, UR13, RZ, 0xc0, !PT ;  /* 0x0000000d14067c12 */ /* 0x000fe2000f8ec0ff */
[----:B--2---:R-:W-:Y:S01]  /*9240*/  @P3 IMAD R17, R21, R22, R12 ;  /* 0x0000001615113224 */ /* 0x004fe200078e020c */
[----:B------:R-:W-:Y:S01]  /*9250*/  LOP3.LUT R18, R18, UR4, RZ, 0xc0, !PT ;  /* 0x0000000412127c12 */ /* 0x000fe2000f8ec0ff */
[----:B------:R-:W-:Y:S01]  /*9260*/  IMAD.MOV R8, RZ, RZ, -R7 ;  /* 0x000000ffff087224 */ /* 0x000fe200078e0a07 */
[----:B------:R-:W-:Y:S01]  /*9270*/  ULDC UR9, c[0x0][0x610] ;  /* 0x0001840000097ab9 */ /* 0x000fe20000000800 */
[----:B------:R-:W-:Y:S02]  /*9280*/  IMAD R6, R7, UR5, R6 ;  /* 0x0000000507067c24 */ /* 0x000fe4000f8e0206 */
[----:B------:R-:W-:Y:S01]  /*9290*/  IMAD R19, R8, UR8, R19 ;  /* 0x0000000808137c24 */ /* 0x000fe2000f8e0213 */
[----:B------:R-:W-:Y:S01]  /*92a0*/  ULDC UR8, c[0x0][0x600] ;  /* 0x0001800000087ab9 */ /* 0x000fe20000000800 */
[----:B------:R-:W-:-:S02]  /*92b0*/  IMAD R6, R6, UR9, R17 ;  /* 0x0000000906067c24 */ /* 0x000fc4000f8e0211 */
[----:B------:R-:W-:Y:S02]  /*92c0*/  IMAD R19, R19, UR8, R18 ;  /* 0x0000000813137c24 */ /* 0x000fe4000f8e0212 */
[----:B------:R-:W-:-:S03]  /*92d0*/  IMAD.MOV.U32 R7, RZ, RZ, 0x1 ;  /* 0x00000001ff077424 */ /* 0x000fc600078e00ff */
[----:B------:R-:W-:Y:S02]  /*92e0*/  SEL R17, R19, R6, !P3 ;  /* 0x0000000613117207 */ /* 0x000fe40005800000 */
[----:B------:R-:W-:-:S07]  /*92f0*/  SEL R6, R6, R19, !P3 ;  /* 0x0000001306067207 */ /* 0x000fce0005800000 */
.L_x_183:
[----:B------:R-:W-:Y:S05]  /*9300*/  BSYNC B1 ;  /* 0x0000000000017941 */ /* 0x000fea0003800000 */
.L_x_182:
[----:B------:R-:W-:-:S13]  /*9310*/  LOP3.LUT P0, RZ, R7, 0xff, RZ, 0xc0, !PT ;  /* 0x000000ff07ff7812 */ /* 0x000fda000780c0ff */
[----:B------:R-:W-:Y:S05]  /*9320*/  @P0 BRA `(.L_x_186) ;  /* 0xfffffff400400947 */ /* 0x000fea000383ffff */
[----:B------:R-:W-:Y:S05]  /*9330*/  BSYNC B0 ;  /* 0x0000000000007941 */ /* 0x000fea0003800000 */
.L_x_175:
[----:B------:R-:W-:-:S03]  /*9340*/  UMOV UR8, 0xffffffff ;  /* 0xffffffff00087882 */ /* 0x000fc60000000000 */
[----:B------:R-:W-:Y:S05]  /*9350*/  BRA.DIV UR8, `(.L_x_187) ;  /* 0x0000000608407947 */ /* 0x000fea000b800000 */
[----:B------:R-:W-:-:S13]  /*9360*/  ELECT P0, URZ, PT ;  /* 0x00000000003f782f */ /* 0x000fda0003800000 */
.L_x_202:
[----:B------:R-:W-:Y:S04]  /*9370*/  BSSY B0, `(.L_x_188) ;  /* 0x0000034000007945 */ /* 0x000fe80003800000 */
[----:B------:R-:W-:Y:S05]  /*9380*/  @!P0 BRA `(.L_x_189) ;  /* 0x0000000000c88947 */ /* 0x000fea0003800000 */
[----:B------:R-:W-:-:S04]  /*9390*/  LOP3.LUT R4, R4, 0x2, RZ, 0xfc, !PT ;  /* 0x0000000204047812 */ /* 0x000fc800078efcff */
[----:B------:R-:W-:-:S13]  /*93a0*/  ISETP.NE.AND P0, PT, R4, 0x3, PT ;  /* 0x000000030400780c */ /* 0x000fda0003f05270 */
[----:B------:R-:W-:Y:S05]  /*93b0*/  @!P0 BRA `(.L_x_190) ;  /* 0x0000000000048947 */ /* 0x000fea0003800000 */
[----:B------:R-:W-:Y:S01]  /*93c0*/  BPT.TRAP 0x1 ;  /* 0x000000040000795c */ /* 0x000fe20000300000 */
.L_x_190:
[----:B------:R-:W0:Y:S01]  /*93d0*/  S2R R3, SR_CgaCtaId ;  /* 0x0000000000037919 */ /* 0x000e220000008800 */
[----:B------:R-:W-:-:S04]  /*93e0*/  MOV R0, 0x400 ;  /* 0x0000040000007802 */ /* 0x000fc80000000f00 */
[----:B0-----:R-:W-:Y:S02]  /*93f0*/  LEA R0, R3, R0, 0x18 ;  /* 0x0000000003007211 */ /* 0x001fe400078ec0ff */
[----:B------:R-:W-:-:S03]  /*9400*/  SHF.L.U32 R3, R11, 0x1f, RZ ;  /* 0x0000001f0b037819 */ /* 0x000fc600000006ff */
[----:B------:R-:W-:-:S04]  /*9410*/  VIADD R0, R0, 0x28 ;  /* 0x0000002800007836 */ /* 0x000fc80000000000 */
[C---:B------:R-:W-:Y:S02]  /*9420*/  IMAD R6, R15.reuse, 0x8, R0 ;  /* 0x000000080f067824 */ /* 0x040fe400078e0200 */
[----:B------:R-:W-:Y:S02]  /*9430*/  VIADD R15, R15, 0x1 ;  /* 0x000000010f0f7836 */ /* 0x000fe40000000000 */
[----:B------:R-:W0:Y:S03]  /*9440*/  SYNCS.PHASECHK.TRANS64.TRYWAIT P0, [R6+URZ], R3 ;  /* 0x00000003060075a7 */ /* 0x000e26000800017f */
[----:B------:R-:W-:-:S04]  /*9450*/  ISETP.NE.AND P1, PT, R15, 0x5, PT ;  /* 0x000000050f00780c */ /* 0x000fc80003f25270 */
[----:B------:R-:W-:Y:S02]  /*9460*/  SEL R2, RZ, 0x1, P1 ;  /* 0x00000001ff027807 */ /* 0x000fe40000800000 */
[----:B------:R-:W-:Y:S02]  /*9470*/  SEL R15, R15, RZ, P1 ;  /* 0x000000ff0f0f7207 */ /* 0x000fe40000800000 */
[----:B------:R-:W-:-:S03]  /*9480*/  LOP3.LUT R8, R11, R2, RZ, 0x3c, !PT ;  /* 0x000000020b087212 */ /* 0x000fc600078e3cff */
[----:B------:R-:W-:Y:S01]  /*9490*/  IMAD R7, R15, 0x8, R0 ;  /* 0x000000080f077824 */ /* 0x000fe200078e0200 */
[----:B------:R-:W-:Y:S01]  /*94a0*/  SHF.L.U32 R4, R8, 0x1f, RZ ;  /* 0x0000001f08047819 */ /* 0x000fe200000006ff */
[----:B0-----:R-:W-:Y:S06]  /*94b0*/  @!P0 BRA `(.L_x_191) ;  /* 0x0000000400088947 */ /* 0x001fec0003800000 */
.L_x_203:
[----:B------:R-:W1:Y:S01]  /*94c0*/  SYNCS.PHASECHK.TRANS64.TRYWAIT P0, [R7+URZ], R4 ;  /* 0x00000004070075a7 */ /* 0x000e62000800017f */
[----:B------:R-:W-:-:S05]  /*94d0*/  VIADD R2, R15, 0x1 ;  /* 0x000000010f027836 */ /* 0x000fca0000000000 */
[----:B------:R-:W-:-:S04]  /*94e0*/  ISETP.NE.AND P1, PT, R2, 0x5, PT ;  /* 0x000000050200780c */ /* 0x000fc80003f25270 */
[----:B0-----:R-:W-:Y:S02]  /*94f0*/  SEL R3, RZ, 0x1, P1 ;  /* 0x00000001ff037807 */ /* 0x001fe40000800000 */
[----:B------:R-:W-:Y:S02]  /*9500*/  SEL R9, R2, RZ, P1 ;  /* 0x000000ff02097207 */ /* 0x000fe40000800000 */
[----:B------:R-:W-:-:S03]  /*9510*/  LOP3.LUT R8, R8, R3, RZ, 0x3c, !PT ;  /* 0x0000000308087212 */ /* 0x000fc600078e3cff */
[----:B------:R-:W-:Y:S01]  /*9520*/  IMAD R10, R9, 0x8, R0 ;  /* 0x00000008090a7824 */ /* 0x000fe200078e0200 */
[----:B------:R-:W-:Y:S01]  /*9530*/  SHF.L.U32 R5, R8, 0x1f, RZ ;  /* 0x0000001f08057819 */ /* 0x000fe200000006ff */
[----:B-1----:R-:W-:Y:S06]  /*9540*/  @!P0 BRA `(.L_x_192) ;  /* 0x0000000000f88947 */ /* 0x002fec0003800000 */
.L_x_204:
[----:B------:R-:W1:Y:S01]  /*9550*/  SYNCS.PHASECHK.TRANS64.TRYWAIT P0, [R10+URZ], R5 ;  /* 0x000000050a0075a7 */ /* 0x000e62000800017f */
[----:B------:R-:W-:-:S05]  /*9560*/  VIADD R2, R9, 0x1 ;  /* 0x0000000109027836 */ /* 0x000fca0000000000 */
[----:B------:R-:W-:-:S04]  /*9570*/  ISETP.NE.AND P1, PT, R2, 0x5, PT ;  /* 0x000000050200780c */ /* 0x000fc80003f25270 */
[----:B------:R-:W-:Y:S02]  /*9580*/  SEL R3, RZ, 0x1, P1 ;  /* 0x00000001ff037807 */ /* 0x000fe40000800000 */
[----:B0-----:R-:W-:Y:S02]  /*9590*/  SEL R7, R2, RZ, P1 ;  /* 0x000000ff02077207 */ /* 0x001fe40000800000 */
[----:B------:R-:W-:-:S03]  /*95a0*/  LOP3.LUT R9, R8, R3, RZ, 0x3c, !PT ;  /* 0x0000000308097212 */ /* 0x000fc600078e3cff */
[----:B------:R-:W-:Y:S01]  /*95b0*/  IMAD R11, R7, 0x8, R0 ;  /* 0x00000008070b7824 */ /* 0x000fe200078e0200 */
[----:B------:R-:W-:Y:S01]  /*95c0*/  SHF.L.U32 R6, R9, 0x1f, RZ ;  /* 0x0000001f09067819 */ /* 0x000fe200000006ff */
[----:B-1----:R-:W-:Y:S06]  /*95d0*/  @!P0 BRA `(.L_x_193) ;  /* 0x0000000000e88947 */ /* 0x002fec0003800000 */
.L_x_205:
[----:B------:R-:W1:Y:S01]  /*95e0*/  SYNCS.PHASECHK.TRANS64.TRYWAIT P0, [R11+URZ], R6 ;  /* 0x000000060b0075a7 */ /* 0x000e62000800017f */
[----:B------:R-:W-:-:S05]  /*95f0*/  VIADD R2, R7, 0x1 ;  /* 0x0000000107027836 */ /* 0x000fca0000000000 */
[----:B------:R-:W-:-:S04]  /*9600*/  ISETP.NE.AND P1, PT, R2, 0x5, PT ;  /* 0x000000050200780c */ /* 0x000fc80003f25270 */
[----:B------:R-:W-:Y:S02]  /*9610*/  SEL R4, RZ, 0x1, P1 ;  /* 0x00000001ff047807 */ /* 0x000fe40000800000 */
[----:B------:R-:W-:Y:S02]  /*9620*/  SEL R3, R2, RZ, P1 ;  /* 0x000000ff02037207 */ /* 0x000fe40000800000 */
[----:B------:R-:W-:Y:S01]  /*9630*/  LOP3.LUT R4, R9, R4, RZ, 0x3c, !PT ;  /* 0x0000000409047212 */ /* 0x000fe200078e3cff */
[----:B-1----:R-:W-:Y:S06]  /*9640*/  @!P0 BRA `(.L_x_194) ;  /* 0x0000000000e08947 */ /* 0x002fec0003800000 */
.L_x_206:
[----:B------:R-:W-:Y:S01]  /*9650*/  IMAD R3, R3, 0x8, R0 ;  /* 0x0000000803037824 */ /* 0x000fe200078e0200 */
[----:B------:R-:W-:-:S07]  /*9660*/  SHF.L.U32 R0, R4, 0x1f, RZ ;  /* 0x0000001f04007819 */ /* 0x000fce00000006ff */
.L_x_195:
[----:B--2---:R2:W3:Y:S02]  /*9670*/  SYNCS.PHASECHK.TRANS64.TRYWAIT P0, [R3+URZ], R0 ;  /* 0x00000000030075a7 */ /* 0x0044e4000800017f */
[----:B---3--:R-:W-:Y:S05]  /*9680*/  @!P0 NANOSLEEP.SYNCS 0x989680 ;  /* 0x009896800000895d */ /* 0x008fea0003900000 */
[----:B------:R-:W3:Y:S02]  /*9690*/  @!P0 SYNCS.PHASECHK.TRANS64 P0, [R3+URZ], R0 ;  /* 0x00000000030085a7 */ /* 0x000ee4000800007f */
[----:B---3--:R-:W-:Y:S05]  /*96a0*/  @!P0 BRA `(.L_x_195) ;  /* 0xfffffffc00f08947 */ /* 0x008fea000383ffff */
.L_x_189:
[----:B------:R-:W-:Y:S05]  /*96b0*/  BSYNC B0 ;  /* 0x0000000000007941 */ /* 0x000fea0003800000 */
.L_x_188:
[----:B------:R-:W-:Y:S05]  /*96c0*/  EXIT ;  /* 0x000000000000794d */ /* 0x000fea0003800000 */
.L_x_21:
[----:B-1----:R-:W-:-:S04]  /*96d0*/  IMAD.U32 R13, RZ, RZ, UR7 ;  /* 0x00000007ff0d7e24 */ /* 0x002fc8000f8e00ff */
[----:B------:R1:W4:Y:S03]  /*96e0*/  SYNCS.PHASECHK.TRANS64.TRYWAIT P0, [R13+URZ], R12 ;  /* 0x0000000c0d0075a7 */ /* 0x000326000800017f */
[----:B----4-:R-:W-:Y:S05]  /*96f0*/  @!P0 NANOSLEEP.SYNCS 0x989680 ;  /* 0x009896800000895d */ /* 0x010fea0003900000 */
[----:B------:R-:W4:Y:S02]  /*9700*/  @!P0 SYNCS.PHASECHK.TRANS64 P0, [R13+URZ], R12 ;  /* 0x0000000c0d0085a7 */ /* 0x000f24000800007f */
[----:B----4-:R-:W-:Y:S05]  /*9710*/  @!P0 BRA `(.L_x_21) ;  /* 0xfffffffc00ec8947 */ /* 0x010fea000383ffff */
[----:B------:R-:W-:Y:S05]  /*9720*/  BRA `(.L_x_20) ;  /* 0xffffff8000447947 */ /* 0x000fea000383ffff */
.L_x_27:
[----:B-1----:R-:W-:-:S04]  /*9730*/  IMAD.U32 R15, RZ, RZ, UR12 ;  /* 0x0000000cff0f7e24 */ /* 0x002fc8000f8e00ff */
[----:B------:R1:W4:Y:S03]  /*9740*/  SYNCS.PHASECHK.TRANS64.TRYWAIT P0, [R15+URZ], R14 ;  /* 0x0000000e0f0075a7 */ /* 0x000326000800017f */
[----:B----4-:R-:W-:Y:S05]  /*9750*/  @!P0 NANOSLEEP.SYNCS 0x989680 ;  /* 0x009896800000895d */ /* 0x010fea0003900000 */
[----:B------:R-:W4:Y:S02]  /*9760*/  @!P0 SYNCS.PHASECHK.TRANS64 P0, [R15+URZ], R14 ;  /* 0x0000000e0f0085a7 */ /* 0x000f24000800007f */
[----:B----4-:R-:W-:Y:S05]  /*9770*/  @!P0 BRA `(.L_x_27) ;  /* 0xfffffffc00ec8947 */ /* 0x010fea000383ffff */
[----:B------:R-:W-:Y:S05]  /*9780*/  BRA `(.L_x_26) ;  /* 0xffffff8800807947 */ /* 0x000fea000383ffff */
.L_x_176:
[----:B------:R-:W-:Y:S01]  /*9790*/  BSSY B1, `(.L_x_196) ;  /* 0x0000006000017945 */ /* 0x000fe20003800000 */
[----:B------:R-:W-:-:S07]  /*97a0*/  IMAD.MOV.U32 R7, RZ, RZ, -0x1 ;  /* 0xffffffffff077424 */ /* 0x000fce00078e00ff */
[----:B------:R-:W-:Y:S05]  /*97b0*/  WARPSYNC.COLLECTIVE R7, `(.L_x_197) ;  /* 0x00000000070c7348 */ /* 0x000fea0003c00000 */
[----:B------:R-:W-:Y:S02]  /*97c0*/  ELECT P0, UR62, PT ;  /* 0x00000000003e782f */ /* 0x000fe40003800000 */
[----:B------:R-:W-:Y:S01]  /*97d0*/  MOV R7, UR62 ;  /* 0x0000003e00077c02 */ /* 0x000fe20008000f00 */
[----:B------:R-:W-:Y:S10]  /*97e0*/  ENDCOLLECTIVE ;  /* 0x000000000000791b */ /* 0x000ff40003800000 */
.L_x_197:
[----:B------:R-:W-:Y:S05]  /*97f0*/  BSYNC B1 ;  /* 0x0000000000017941 */ /* 0x000fea0003800000 */
.L_x_196:
[----:B------:R-:W-:Y:S05]  /*9800*/  BRA `(.L_x_198) ;  /* 0xfffffff000147947 */ /* 0x000fea000383ffff */
.L_x_179:
[----:B-1----:R1:W2:Y:S02]  /*9810*/  SYNCS.PHASECHK.TRANS64.TRYWAIT P0, [R20+URZ+0x28], R9 ;  /* 0x00002809140075a7 */ /* 0x0022a4000800017f */
[----:B--2---:R-:W-:Y:S05]  /*9820*/  @!P0 NANOSLEEP.SYNCS 0x989680 ;  /* 0x009896800000895d */ /* 0x004fea0003900000 */
[----:B------:R-:W2:Y:S02]  /*9830*/  @!P0 SYNCS.PHASECHK.TRANS64 P0, [R20+URZ+0x28], R9 ;  /* 0x00002809140085a7 */ /* 0x000ea4000800007f */
[----:B--2---:R-:W-:Y:S05]  /*9840*/  @!P0 BRA `(.L_x_179) ;  /* 0xfffffffc00f08947 */ /* 0x004fea000383ffff */
[----:B------:R-:W-:Y:S05]  /*9850*/  BRA `(.L_x_199) ;  /* 0xfffffff000507947 */ /* 0x000fea000383ffff */
.L_x_187:
[----:B------:R-:W-:Y:S01]  /*9860*/  BSSY B0, `(.L_x_200) ;  /* 0x0000006000007945 */ /* 0x000fe20003800000 */
[----:B------:R-:W-:-:S07]  /*9870*/  IMAD.MOV.U32 R7, RZ, RZ, -0x1 ;  /* 0xffffffffff077424 */ /* 0x000fce00078e00ff */
[----:B------:R-:W-:Y:S05]  /*9880*/  WARPSYNC.COLLECTIVE R7, `(.L_x_201) ;  /* 0x00000000070c7348 */ /* 0x000fea0003c00000 */
[----:B------:R-:W-:Y:S02]  /*9890*/  ELECT P0, UR62, PT ;  /* 0x00000000003e782f */ /* 0x000fe40003800000 */
[----:B------:R-:W-:Y:S01]  /*98a0*/  MOV R7, UR62 ;  /* 0x0000003e00077c02 */ /* 0x000fe20008000f00 */
[----:B------:R-:W-:Y:S10]  /*98b0*/  ENDCOLLECTIVE ;  /* 0x000000000000791b */ /* 0x000ff40003800000 */
.L_x_201:
[----:B------:R-:W-:Y:S05]  /*98c0*/  BSYNC B0 ;  /* 0x0000000000007941 */ /* 0x000fea0003800000 */
.L_x_200:
[----:B------:R-:W-:Y:S05]  /*98d0*/  BRA `(.L_x_202) ;  /* 0xfffffff800a47947 */ /* 0x000fea000383ffff */
.L_x_191:
[----:B0-----:R0:W1:Y:S02]  /*98e0*/  SYNCS.PHASECHK.TRANS64.TRYWAIT P0, [R6+URZ], R3 ;  /* 0x00000003060075a7 */ /* 0x001064000800017f */
[----:B-1----:R-:W-:Y:S05]  /*98f0*/  @!P0 NANOSLEEP.SYNCS 0x989680 ;  /* 0x009896800000895d */ /* 0x002fea0003900000 */
[----:B------:R-:W1:Y:S02]  /*9900*/  @!P0 SYNCS.PHASECHK.TRANS64 P0, [R6+URZ], R3 ;  /* 0x00000003060085a7 */ /* 0x000e64000800007f */
[----:B-1----:R-:W-:Y:S05]  /*9910*/  @!P0 BRA `(.L_x_191) ;  /* 0xfffffffc00f08947 */ /* 0x002fea000383ffff */
[----:B------:R-:W-:Y:S05]  /*9920*/  BRA `(.L_x_203) ;  /* 0xfffffff800e47947 */ /* 0x000fea000383ffff */
.L_x_192:
[----:B0-----:R0:W1:Y:S02]  /*9930*/  SYNCS.PHASECHK.TRANS64.TRYWAIT P0, [R7+URZ], R4 ;  /* 0x00000004070075a7 */ /* 0x001064000800017f */
[----:B-1----:R-:W-:Y:S05]  /*9940*/  @!P0 NANOSLEEP.SYNCS 0x989680 ;  /* 0x009896800000895d */ /* 0x002fea0003900000 */
[----:B------:R-:W1:Y:S02]  /*9950*/  @!P0 SYNCS.PHASECHK.TRANS64 P0, [R7+URZ], R4 ;  /* 0x00000004070085a7 */ /* 0x000e64000800007f */
[----:B-1----:R-:W-:Y:S05]  /*9960*/  @!P0 BRA `(.L_x_192) ;  /* 0xfffffffc00f08947 */ /* 0x002fea000383ffff */
[----:B------:R-:W-:Y:S05]  /*9970*/  BRA `(.L_x_204) ;  /* 0xfffffff800f47947 */ /* 0x000fea000383ffff */
.L_x_193:
[----:B0-----:R0:W1:Y:S02]  /*9980*/  SYNCS.PHASECHK.TRANS64.TRYWAIT P0, [R10+URZ], R5 ;  /* 0x000000050a0075a7 */ /* 0x001064000800017f */
[----:B-1----:R-:W-:Y:S05]  /*9990*/  @!P0 NANOSLEEP.SYNCS 0x989680 ;  /* 0x009896800000895d */ /* 0x002fea0003900000 */
[----:B------:R-:W1:Y:S02]  /*99a0*/  @!P0 SYNCS.PHASECHK.TRANS64 P0, [R10+URZ], R5 ;  /* 0x000000050a0085a7 */ /* 0x000e64000800007f */
[----:B-1----:R-:W-:Y:S05]  /*99b0*/  @!P0 BRA `(.L_x_193) ;  /* 0xfffffffc00f08947 */ /* 0x002fea000383ffff */
[----:B------:R-:W-:Y:S05]  /*99c0*/  BRA `(.L_x_205) ;  /* 0xfffffffc00047947 */ /* 0x000fea000383ffff */
.L_x_194:
[----:B-1----:R1:W2:Y:S02]  /*99d0*/  SYNCS.PHASECHK.TRANS64.TRYWAIT P0, [R11+URZ], R6 ;  /* 0x000000060b0075a7 */ /* 0x0022a4000800017f */
[----:B--2---:R-:W-:Y:S05]  /*99e0*/  @!P0 NANOSLEEP.SYNCS 0x989680 ;  /* 0x009896800000895d */ /* 0x004fea0003900000 */
[----:B------:R-:W2:Y:S02]  /*99f0*/  @!P0 SYNCS.PHASECHK.TRANS64 P0, [R11+URZ], R6 ;  /* 0x000000060b0085a7 */ /* 0x000ea4000800007f */
[----:B--2---:R-:W-:Y:S05]  /*9a00*/  @!P0 BRA `(.L_x_194) ;  /* 0xfffffffc00f08947 */ /* 0x004fea000383ffff */
[----:B------:R-:W-:Y:S05]  /*9a10*/  BRA `(.L_x_206) ;  /* 0xfffffffc000c7947 */ /* 0x000fea000383ffff */
.L_x_207:
[----:B------:R-:W-:-:S00]  /*9a20*/  BRA `(.L_x_207) ;  /* 0xfffffffc00fc7947 */ /* 0x000fc0000383ffff */
[----:B------:R-:W-:-:S00]  /*9a30*/  NOP ;  /* 0x0000000000007918 */ /* 0x000fc00000000000 */
        /* <DEDUP_REMOVED lines=12> */
.L_x_208:


//--------------------- .nv.shared._ZN7cutlass13device_kernelINS_4gemm6kernel13GemmUniversalIN4cute5tupleIJiiiiEEENS1_10collective13CollectiveMmaINS1_37MainloopSm90TmaGmmaWarpSpecializedFP8ILi5ENS5_IJNS4_1CILi2EEESB_NSA_ILi1EEEEEENS1_35KernelTmaWarpSpecializedCooperativeEEENS5_IJNSA_ILi256EEENSA_ILi64EEENSA_ILi32EEEEEENS_12float_e5m2_tENS5_IJlSC_lEEESK_SL_NS4_8TiledMMAINS4_8MMA_AtomIJNS4_4SM904GMMA30MMA_64x64x32_F32E5M2E5M2_SS_TNILNSP_7ScaleInE1ELSR_1EEEEEENS4_6LayoutINS5_IJSB_SC_SC_EEENS5_IJSC_NSA_ILi0EEESW_EEEEENS5_IJNS4_10UnderscoreESZ_SZ_EEEEENS4_23SM90_TMA_LOAD_MULTICASTENS4_14ComposedLayoutINS4_7SwizzleILi1ELi4ELi3EEENS4_18smem_ptr_flag_bitsILi8EEENSU_INS5_IJNSA_ILi8EEESI_EEENS5_IJSI_SC_EEEEEEEvNS4_8identityES12_S1C_vS1D_EENS_8epilogue10collective6detail29Sm90TmaWarpSpecializedAdapterINS1G_15DefaultEpilogueISK_SL_SL_NS1F_6thread17LinearCombinationISK_Li1EffLNS1K_9ScaleType4KindE0ELNS_15FloatRoundStyleE2ESK_EENS1_15EpilogueDefaultEEEEEvvEEEEvNT_6ParamsE --------------------------
	.section	.nv.shared._ZN7cutlass13device_kernelINS_4gemm6kernel13GemmUniversalIN4cute5tupleIJiiiiEEENS1_10collective13CollectiveMmaINS1_37MainloopSm90TmaGmmaWarpSpecializedFP8ILi5ENS5_IJNS4_1CILi2EEESB_NSA_ILi1EEEEEENS1_35KernelTmaWarpSpecializedCooperativeEEENS5_IJNSA_ILi256EEENSA_ILi64EEENSA_ILi32EEEEEENS_12float_e5m2_tENS5_IJlSC_lEEESK_SL_NS4_8TiledMMAINS4_8MMA_AtomIJNS4_4SM904GMMA30MMA_64x64x32_F32E5M2E5M2_SS_TNILNSP_7ScaleInE1ELSR_1EEEEEENS4_6LayoutINS5_IJSB_SC_SC_EEENS5_IJSC_NSA_ILi0EEESW_EEEEENS5_IJNS4_10UnderscoreESZ_SZ_EEEEENS4_23SM90_TMA_LOAD_MULTICASTENS4_14ComposedLayoutINS4_7SwizzleILi1ELi4ELi3EEENS4_18smem_ptr_flag_bitsILi8EEENSU_INS5_IJNSA_ILi8EEESI_EEENS5_IJSI_SC_EEEEEEEvNS4_8identityES12_S1C_vS1D_EENS_8epilogue10collective6detail29Sm90TmaWarpSpecializedAdapterINS1G_15DefaultEpilogueISK_SL_SL_NS1F_6thread17LinearCombinationISK_Li1EffLNS1K_9ScaleType4KindE0ELNS_15FloatRoundStyleE2ESK_EENS1_15EpilogueDefaultEEEEEvvEEEEvNT_6ParamsE,"aw",@nobits
	.sectionflags	@""
	.align	16
	.zero		1024


//--------------------- .nv.shared.reserved.0     --------------------------
	.section	.nv.shared.reserved.0,"aw",@nobits
	.weak		__nv_reservedSMEM_offset_0_alias
	.size		__nv_reservedSMEM_offset_0_alias, 0, 0
	.other		__nv_reservedSMEM_offset_0_alias,@"STO_CUDA_RESERVED_SHARED STV_DEFAULT"
__nv_reservedSMEM_offset_0_alias:
	.zero		0


//--------------------- .nv.global                --------------------------
	.section	.nv.global,"aw",@nobits
.nv.global:
	.type		_ZN39_INTERNAL_e1b04d81_4_k_cu_d61ca479_57494cute1_E,@object
	.size		_ZN39_INTERNAL_e1b04d81_4_k_cu_d61ca479_57494cute1_E,(_ZN39_INTERNAL_e1b04d81_4_k_cu_d61ca479_57494cuda3std3__45__cpo6cbeginE - _ZN39_INTERNAL_e1b04d81_4_k_cu_d61ca479_57494cute1_E)
_ZN39_INTERNAL_e1b04d81_4_k_cu_d61ca479_57494cute1_E:
	.zero		1
	.type		_ZN39_INTERNAL_e1b04d81_4_k_cu_d61ca479_57494cuda3std3__45__cpo6cbeginE,@object
	.size		_ZN39_INTERNAL_e1b04d81_4_k_cu_d61ca479_57494cuda3std3__45__cpo6cbeginE,(_ZN39_INTERNAL_e1b04d81_4_k_cu_d61ca479_57494cuda3std3__48in_placeE - _ZN39_INTERNAL_e1b04d81_4_k_cu_d61ca479_57494cuda3std3__45__cpo6cbeginE)
_ZN39_INTERNAL_e1b04d81_4_k_cu_d61ca479_57494cuda3std3__45__cpo6cbeginE:
	.zero		1
	.type		_ZN39_INTERNAL_e1b04d81_4_k_cu_d61ca479_57494cuda3std3__48in_placeE,@object
	.size		_ZN39_INTERNAL_e1b04d81_4_k_cu_d61ca479_57494cuda3std3__48in_placeE,(_ZN39_INTERNAL_e1b04d81_4_k_cu_d61ca479_57494cuda3std6ranges3__45__cpo9iter_moveE - _ZN39_INTERNAL_e1b04d81_4_k_cu_d61ca479_57494cuda3std3__48in_placeE)
_ZN39_INTERNAL_e1b04d81_4_k_cu_d61ca479_57494cuda3std3__48in_placeE:
	.zero		1
	.type		_ZN39_INTERNAL_e1b04d81_4_k_cu_d61ca479_57494cuda3std6ranges3__45__cpo9iter_moveE,@object
	.size		_ZN39_INTERNAL_e1b04d81_4_k_cu_d61ca479_57494cuda3std6ranges3__45__cpo9iter_moveE,(_ZN39_INTERNAL_e1b04d81_4_k_cu_d61ca479_57494cuda3std3__45__cpo5beginE - _ZN39_INTERNAL_e1b04d81_4_k_cu_d61ca479_57494cuda3std6ranges3__45__cpo9iter_moveE)
_ZN39_INTERNAL_e1b04d81_4_k_cu_d61ca479_57494cuda3std6ranges3__45__cpo9iter_moveE:
	.zero		1
	.type		_ZN39_INTERNAL_e1b04d81_4_k_cu_d61ca479_57494cuda3std3__45__cpo5beginE,@object
	.size		_ZN39_INTERNAL_e1b04d81_4_k_cu_d61ca479_57494cuda3std3__45__cpo5beginE,(_ZN39_INTERNAL_e1b04d81_4_k_cu_d61ca479_57494cuda3std3__441_GLOBAL__N__e1b04d81_4_k_cu_d61ca479_57496ignoreE - _ZN39_INTERNAL_e1b04d81_4_k_cu_d61ca479_57494cuda3std3__45__cpo5beginE)
_ZN39_INTERNAL_e1b04d81_4_k_cu_d61ca479_57494cuda3std3__45__cpo5beginE:
	.zero		1
	.type		_ZN39_INTERNAL_e1b04d81_4_k_cu_d61ca479_57494cuda3std3__441_GLOBAL__N__e1b04d81_4_k_cu_d61ca479_57496ignoreE,@object
	.size		_ZN39_INTERNAL_e1b04d81_4_k_cu_d61ca479_57494cuda3std3__441_GLOBAL__N__e1b04d81_4_k_cu_d61ca479_57496ignoreE,(_ZN39_INTERNAL_e1b04d81_4_k_cu_d61ca479_57494cute7productE - _ZN39_INTERNAL_e1b04d81_4_k_cu_d61ca479_57494cuda3std3__441_GLOBAL__N__e1b04d81_4_k_cu_d61ca479_57496ignoreE)
_ZN39_INTERNAL_e1b04d81_4_k_cu_d61ca479_57494cuda3std3__441_GLOBAL__N__e1b04d81_4_k_cu_d61ca479_57496ignoreE:
	.zero		1
	.type		_ZN39_INTERNAL_e1b04d81_4_k_cu_d61ca479_57494cute7productE,@object
	.size		_ZN39_INTERNAL_e1b04d81_4_k_cu_d61ca479_57494cute7productE,(_ZN39_INTERNAL_e1b04d81_4_k_cu_d61ca479_57494cuda3std3__45__cpo3endE - _ZN39_INTERNAL_e1b04d81_4_k_cu_d61ca479_57494cute7productE)
_ZN39_INTERNAL_e1b04d81_4_k_cu_d61ca479_57494cute7productE:
	.zero		1
	.type		_ZN39_INTERNAL_e1b04d81_4_k_cu_d61ca479_57494cuda3std3__45__cpo3endE,@object
	.size		_ZN39_INTERNAL_e1b04d81_4_k_cu_d61ca479_57494cuda3std3__45__cpo3endE,(_ZN39_INTERNAL_e1b04d81_4_k_cu_d61ca479_57494cuda3std3__419piecewise_constructE - _ZN39_INTERNAL_e1b04d81_4_k_cu_d61ca479_57494cuda3std3__45__cpo3endE)
_ZN39_INTERNAL_e1b04d81_4_k_cu_d61ca479_57494cuda3std3__45__cpo3endE:
	.zero		1
	.type		_ZN39_INTERNAL_e1b04d81_4_k_cu_d61ca479_57494cuda3std3__419piecewise_constructE,@object
	.size		_ZN39_INTERNAL_e1b04d81_4_k_cu_d61ca479_57494cuda3std3__419piecewise_constructE,(_ZN39_INTERNAL_e1b04d81_4_k_cu_d61ca479_57494cuda3std3__45__cpo4cendE - _ZN39_INTERNAL_e1b04d81_4_k_cu_d61ca479_57494cuda3std3__419piecewise_constructE)
_ZN39_INTERNAL_e1b04d81_4_k_cu_d61ca479_57494cuda3std3__419piecewise_constructE:
	.zero		1
	.type		_ZN39_INTERNAL_e1b04d81_4_k_cu_d61ca479_57494cuda3std3__45__cpo4cendE,@object
	.size		_ZN39_INTERNAL_e1b04d81_4_k_cu_d61ca479_57494cuda3std3__45__cpo4cendE,(_ZN39_INTERNAL_e1b04d81_4_k_cu_d61ca479_57494cuda3std6ranges3__45__cpo4swapE - _ZN39_INTERNAL_e1b04d81_4_k_cu_d61ca479_57494cuda3std3__45__cpo4cendE)
_ZN39_INTERNAL_e1b04d81_4_k_cu_d61ca479_57494cuda3std3__45__cpo4cendE:
	.zero		1
	.type		_ZN39_INTERNAL_e1b04d81_4_k_cu_d61ca479_57494cuda3std6ranges3__45__cpo4swapE,@object
	.size		_ZN39_INTERNAL_e1b04d81_4_k_cu_d61ca479_57494cuda3std6ranges3__45__cpo4swapE,(.L_7 - _ZN39_INTERNAL_e1b04d81_4_k_cu_d61ca479_57494cuda3std6ranges3__45__cpo4swapE)
_ZN39_INTERNAL_e1b04d81_4_k_cu_d61ca479_57494cuda3std6ranges3__45__cpo4swapE:
	.zero		1
.L_7:


//--------------------- .nv.constant0._ZN7cutlass13device_kernelINS_4gemm6kernel13GemmUniversalIN4cute5tupleIJiiiiEEENS1_10collective13CollectiveMmaINS1_37MainloopSm90TmaGmmaWarpSpecializedFP8ILi5ENS5_IJNS4_1CILi2EEESB_NSA_ILi1EEEEEENS1_35KernelTmaWarpSpecializedCooperativeEEENS5_IJNSA_ILi256EEENSA_ILi64EEENSA_ILi32EEEEEENS_12float_e5m2_tENS5_IJlSC_lEEESK_SL_NS4_8TiledMMAINS4_8MMA_AtomIJNS4_4SM904GMMA30MMA_64x64x32_F32E5M2E5M2_SS_TNILNSP_7ScaleInE1ELSR_1EEEEEENS4_6LayoutINS5_IJSB_SC_SC_EEENS5_IJSC_NSA_ILi0EEESW_EEEEENS5_IJNS4_10UnderscoreESZ_SZ_EEEEENS4_23SM90_TMA_LOAD_MULTICASTENS4_14ComposedLayoutINS4_7SwizzleILi1ELi4ELi3EEENS4_18smem_ptr_flag_bitsILi8EEENSU_INS5_IJNSA_ILi8EEESI_EEENS5_IJSI_SC_EEEEEEEvNS4_8identityES12_S1C_vS1D_EENS_8epilogue10collective6detail29Sm90TmaWarpSpecializedAdapterINS1G_15DefaultEpilogueISK_SL_SL_NS1F_6thread17LinearCombinationISK_Li1EffLNS1K_9ScaleType4KindE0ELNS_15FloatRoundStyleE2ESK_EENS1_15EpilogueDefaultEEEEEvvEEEEvNT_6ParamsE --------------------------
	.section	.nv.constant0._ZN7cutlass13device_kernelINS_4gemm6kernel13GemmUniversalIN4cute5tupleIJiiiiEEENS1_10collective13CollectiveMmaINS1_37MainloopSm90TmaGmmaWarpSpecializedFP8ILi5ENS5_IJNS4_1CILi2EEESB_NSA_ILi1EEEEEENS1_35KernelTmaWarpSpecializedCooperativeEEENS5_IJNSA_ILi256EEENSA_ILi64EEENSA_ILi32EEEEEENS_12float_e5m2_tENS5_IJlSC_lEEESK_SL_NS4_8TiledMMAINS4_8MMA_AtomIJNS4_4SM904GMMA30MMA_64x64x32_F32E5M2E5M2_SS_TNILNSP_7ScaleInE1ELSR_1EEEEEENS4_6LayoutINS5_IJSB_SC_SC_EEENS5_IJSC_NSA_ILi0EEESW_EEEEENS5_IJNS4_10UnderscoreESZ_SZ_EEEEENS4_23SM90_TMA_LOAD_MULTICASTENS4_14ComposedLayoutINS4_7SwizzleILi1ELi4ELi3EEENS4_18smem_ptr_flag_bitsILi8EEENSU_INS5_IJNSA_ILi8EEESI_EEENS5_IJSI_SC_EEEEEEEvNS4_8identityES12_S1C_vS1D_EENS_8epilogue10collective6detail29Sm90TmaWarpSpecializedAdapterINS1G_15DefaultEpilogueISK_SL_SL_NS1F_6thread17LinearCombinationISK_Li1EffLNS1K_9ScaleType4KindE0ELNS_15FloatRoundStyleE2ESK_EENS1_15EpilogueDefaultEEEEEvvEEEEvNT_6ParamsE,"a",@progbits
	.sectionflags	@""
	.align	4
.nv.constant0._ZN7cutlass13device_kernelINS_4gemm6kernel13GemmUniversalIN4cute5tupleIJiiiiEEENS1_10collective13CollectiveMmaINS1_37MainloopSm90TmaGmmaWarpSpecializedFP8ILi5ENS5_IJNS4_1CILi2EEESB_NSA_ILi1EEEEEENS1_35KernelTmaWarpSpecializedCooperativeEEENS5_IJNSA_ILi256EEENSA_ILi64EEENSA_ILi32EEEEEENS_12float_e5m2_tENS5_IJlSC_lEEESK_SL_NS4_8TiledMMAINS4_8MMA_AtomIJNS4_4SM904GMMA30MMA_64x64x32_F32E5M2E5M2_SS_TNILNSP_7ScaleInE1ELSR_1EEEEEENS4_6LayoutINS5_IJSB_SC_SC_EEENS5_IJSC_NSA_ILi0EEESW_EEEEENS5_IJNS4_10UnderscoreESZ_SZ_EEEEENS4_23SM90_TMA_LOAD_MULTICASTENS4_14ComposedLayoutINS4_7SwizzleILi1ELi4ELi3EEENS4_18smem_ptr_flag_bitsILi8EEENSU_INS5_IJNSA_ILi8EEESI_EEENS5_IJSI_SC_EEEEEEEvNS4_8identityES12_S1C_vS1D_EENS_8epilogue10collective6detail29Sm90TmaWarpSpecializedAdapterINS1G_15DefaultEpilogueISK_SL_SL_NS1F_6thread17LinearCombinationISK_Li1EffLNS1K_9ScaleType4KindE0ELNS_15FloatRoundStyleE2ESK_EENS1_15EpilogueDefaultEEEEEvvEEEEvNT_6ParamsE:
	.zero		1664


//--------------------- SYMBOLS --------------------------

	.type		.nv.reservedSmem.offset0,@object
	.size		.nv.reservedSmem.offset0,0x4
